//
// Generated by NVIDIA NVVM Compiler
//
// Compiler Build ID: CL-36424714
// Cuda compilation tools, release 13.0, V13.0.88
// Based on NVVM 20.0.0
//

.version 9.0
.target sm_100
.address_size 64

	// .globl	_Z12rotation_GPUjPdS_S_S_j
.func  (.param .b64 func_retval0) __internal_accurate_pow
(
	.param .b64 __internal_accurate_pow_param_0
)
;

.visible .entry _Z12rotation_GPUjPdS_S_S_j(
	.param .u32 _Z12rotation_GPUjPdS_S_S_j_param_0,
	.param .u64 .ptr .align 1 _Z12rotation_GPUjPdS_S_S_j_param_1,
	.param .u64 .ptr .align 1 _Z12rotation_GPUjPdS_S_S_j_param_2,
	.param .u64 .ptr .align 1 _Z12rotation_GPUjPdS_S_S_j_param_3,
	.param .u64 .ptr .align 1 _Z12rotation_GPUjPdS_S_S_j_param_4,
	.param .u32 _Z12rotation_GPUjPdS_S_S_j_param_5
)
{
	.reg .pred 	%p<49>;
	.reg .b32 	%r<103>;
	.reg .b64 	%rd<74>;
	.reg .b64 	%fd<145>;

	ld.param.u64 	%rd15, [_Z12rotation_GPUjPdS_S_S_j_param_2];
	ld.param.u64 	%rd13, [_Z12rotation_GPUjPdS_S_S_j_param_3];
	ld.param.u32 	%r32, [_Z12rotation_GPUjPdS_S_S_j_param_5];
	cvta.to.global.u64 	%rd1, %rd15;
	cvta.to.global.u64 	%rd2, %rd13;
	mov.u32 	%r33, %tid.x;
	setp.ne.s32 	%p1, %r33, 0;
	@%p1 bra 	$L__BB0_35;
	setp.eq.s32 	%p2, %r32, 0;
	@%p2 bra 	$L__BB0_10;
	setp.lt.u32 	%p3, %r32, 4;
	mov.b32 	%r102, 0;
	@%p3 bra 	$L__BB0_5;
	ld.param.u32 	%r91, [_Z12rotation_GPUjPdS_S_S_j_param_0];
	and.b32  	%r35, %r32, -4;
	neg.s32 	%r100, %r35;
	add.s32 	%r99, %r32, %r91;
	shl.b32 	%r3, %r91, 2;
	shl.b32 	%r36, %r91, 1;
	add.s32 	%r98, %r32, %r36;
	mad.lo.s32 	%r97, %r91, 3, %r32;
	add.s32 	%r96, %r32, %r3;
	add.s64 	%rd73, %rd1, 16;
	add.s64 	%rd72, %rd2, 16;
	mov.u32 	%r95, %r32;
$L__BB0_4:
	.pragma "nounroll";
	ld.param.u64 	%rd64, [_Z12rotation_GPUjPdS_S_S_j_param_1];
	and.b32  	%r102, %r32, -4;
	ld.global.f64 	%fd31, [%rd73+-16];
	cvta.to.global.u64 	%rd16, %rd64;
	mul.wide.u32 	%rd17, %r95, 8;
	add.s64 	%rd18, %rd16, %rd17;
	ld.global.f64 	%fd32, [%rd18];
	mul.wide.u32 	%rd19, %r99, 8;
	add.s64 	%rd20, %rd16, %rd19;
	ld.global.f64 	%fd33, [%rd20];
	ld.global.f64 	%fd34, [%rd72+-16];
	mul.f64 	%fd35, %fd33, %fd34;
	fma.rn.f64 	%fd36, %fd31, %fd32, %fd35;
	mul.f64 	%fd37, %fd33, %fd31;
	mul.f64 	%fd38, %fd34, %fd32;
	sub.f64 	%fd39, %fd37, %fd38;
	st.global.f64 	[%rd20], %fd39;
	st.global.f64 	[%rd18], %fd36;
	ld.global.f64 	%fd40, [%rd73+-8];
	ld.global.f64 	%fd41, [%rd20];
	mul.wide.u32 	%rd21, %r98, 8;
	add.s64 	%rd22, %rd16, %rd21;
	ld.global.f64 	%fd42, [%rd22];
	ld.global.f64 	%fd43, [%rd72+-8];
	mul.f64 	%fd44, %fd42, %fd43;
	fma.rn.f64 	%fd45, %fd40, %fd41, %fd44;
	mul.f64 	%fd46, %fd42, %fd40;
	mul.f64 	%fd47, %fd43, %fd41;
	sub.f64 	%fd48, %fd46, %fd47;
	st.global.f64 	[%rd22], %fd48;
	st.global.f64 	[%rd20], %fd45;
	ld.global.f64 	%fd49, [%rd73];
	ld.global.f64 	%fd50, [%rd22];
	mul.wide.u32 	%rd23, %r97, 8;
	add.s64 	%rd24, %rd16, %rd23;
	ld.global.f64 	%fd51, [%rd24];
	ld.global.f64 	%fd52, [%rd72];
	mul.f64 	%fd53, %fd51, %fd52;
	fma.rn.f64 	%fd54, %fd49, %fd50, %fd53;
	mul.f64 	%fd55, %fd51, %fd49;
	mul.f64 	%fd56, %fd52, %fd50;
	sub.f64 	%fd57, %fd55, %fd56;
	st.global.f64 	[%rd24], %fd57;
	st.global.f64 	[%rd22], %fd54;
	ld.global.f64 	%fd58, [%rd73+8];
	ld.global.f64 	%fd59, [%rd24];
	mul.wide.u32 	%rd25, %r96, 8;
	add.s64 	%rd26, %rd16, %rd25;
	ld.global.f64 	%fd60, [%rd26];
	ld.global.f64 	%fd61, [%rd72+8];
	mul.f64 	%fd62, %fd60, %fd61;
	fma.rn.f64 	%fd63, %fd58, %fd59, %fd62;
	mul.f64 	%fd64, %fd60, %fd58;
	mul.f64 	%fd65, %fd61, %fd59;
	sub.f64 	%fd66, %fd64, %fd65;
	st.global.f64 	[%rd26], %fd66;
	st.global.f64 	[%rd24], %fd63;
	add.s32 	%r100, %r100, 4;
	add.s32 	%r99, %r99, %r3;
	add.s32 	%r98, %r98, %r3;
	add.s32 	%r97, %r97, %r3;
	add.s32 	%r96, %r96, %r3;
	add.s32 	%r95, %r95, %r3;
	add.s64 	%rd73, %rd73, 32;
	add.s64 	%rd72, %rd72, 32;
	setp.ne.s32 	%p4, %r100, 0;
	@%p4 bra 	$L__BB0_4;
$L__BB0_5:
	and.b32  	%r21, %r32, 3;
	setp.eq.s32 	%p5, %r21, 0;
	@%p5 bra 	$L__BB0_10;
	setp.eq.s32 	%p6, %r21, 1;
	@%p6 bra 	$L__BB0_8;
	ld.param.u64 	%rd68, [_Z12rotation_GPUjPdS_S_S_j_param_3];
	ld.param.u64 	%rd65, [_Z12rotation_GPUjPdS_S_S_j_param_1];
	ld.param.u32 	%r92, [_Z12rotation_GPUjPdS_S_S_j_param_0];
	mul.wide.u32 	%rd27, %r102, 8;
	add.s64 	%rd28, %rd1, %rd27;
	ld.global.f64 	%fd67, [%rd28];
	mad.lo.s32 	%r37, %r102, %r92, %r32;
	cvta.to.global.u64 	%rd29, %rd65;
	mul.wide.u32 	%rd30, %r37, 8;
	add.s64 	%rd31, %rd29, %rd30;
	ld.global.f64 	%fd68, [%rd31];
	add.s32 	%r38, %r37, %r92;
	mul.wide.u32 	%rd32, %r38, 8;
	add.s64 	%rd33, %rd29, %rd32;
	ld.global.f64 	%fd69, [%rd33];
	cvta.to.global.u64 	%rd34, %rd68;
	add.s64 	%rd35, %rd34, %rd27;
	ld.global.f64 	%fd70, [%rd35];
	mul.f64 	%fd71, %fd69, %fd70;
	fma.rn.f64 	%fd72, %fd67, %fd68, %fd71;
	mul.f64 	%fd73, %fd69, %fd67;
	mul.f64 	%fd74, %fd70, %fd68;
	sub.f64 	%fd75, %fd73, %fd74;
	st.global.f64 	[%rd33], %fd75;
	st.global.f64 	[%rd31], %fd72;
	ld.global.f64 	%fd76, [%rd28+8];
	ld.global.f64 	%fd77, [%rd33];
	add.s32 	%r102, %r102, 2;
	add.s32 	%r39, %r38, %r92;
	mul.wide.u32 	%rd36, %r39, 8;
	add.s64 	%rd37, %rd29, %rd36;
	ld.global.f64 	%fd78, [%rd37];
	ld.global.f64 	%fd79, [%rd35+8];
	mul.f64 	%fd80, %fd78, %fd79;
	fma.rn.f64 	%fd81, %fd76, %fd77, %fd80;
	mul.f64 	%fd82, %fd78, %fd76;
	mul.f64 	%fd83, %fd79, %fd77;
	sub.f64 	%fd84, %fd82, %fd83;
	st.global.f64 	[%rd37], %fd84;
	st.global.f64 	[%rd33], %fd81;
$L__BB0_8:
	and.b32  	%r40, %r32, 1;
	setp.eq.b32 	%p7, %r40, 1;
	not.pred 	%p8, %p7;
	@%p8 bra 	$L__BB0_10;
	ld.param.u64 	%rd69, [_Z12rotation_GPUjPdS_S_S_j_param_3];
	ld.param.u64 	%rd66, [_Z12rotation_GPUjPdS_S_S_j_param_1];
	ld.param.u32 	%r93, [_Z12rotation_GPUjPdS_S_S_j_param_0];
	mul.wide.u32 	%rd38, %r102, 8;
	add.s64 	%rd39, %rd1, %rd38;
	ld.global.f64 	%fd85, [%rd39];
	mad.lo.s32 	%r41, %r102, %r93, %r32;
	cvta.to.global.u64 	%rd40, %rd66;
	mul.wide.u32 	%rd41, %r41, 8;
	add.s64 	%rd42, %rd40, %rd41;
	ld.global.f64 	%fd86, [%rd42];
	add.s32 	%r42, %r41, %r93;
	mul.wide.u32 	%rd43, %r42, 8;
	add.s64 	%rd44, %rd40, %rd43;
	ld.global.f64 	%fd87, [%rd44];
	cvta.to.global.u64 	%rd45, %rd69;
	add.s64 	%rd46, %rd45, %rd38;
	ld.global.f64 	%fd88, [%rd46];
	mul.f64 	%fd89, %fd87, %fd88;
	fma.rn.f64 	%fd90, %fd85, %fd86, %fd89;
	mul.f64 	%fd91, %fd87, %fd85;
	mul.f64 	%fd92, %fd88, %fd86;
	sub.f64 	%fd93, %fd91, %fd92;
	st.global.f64 	[%rd44], %fd93;
	st.global.f64 	[%rd42], %fd90;
$L__BB0_10:
	ld.param.u64 	%rd70, [_Z12rotation_GPUjPdS_S_S_j_param_3];
	ld.param.u64 	%rd67, [_Z12rotation_GPUjPdS_S_S_j_param_1];
	ld.param.u32 	%r94, [_Z12rotation_GPUjPdS_S_S_j_param_0];
	cvta.to.global.u64 	%rd9, %rd70;
	mad.lo.s32 	%r43, %r32, %r94, %r32;
	cvta.to.global.u64 	%rd47, %rd67;
	mul.wide.u32 	%rd48, %r43, 8;
	add.s64 	%rd10, %rd47, %rd48;
	ld.global.f64 	%fd1, [%rd10];
	abs.f64 	%fd2, %fd1;
	add.s32 	%r44, %r43, %r94;
	mul.wide.u32 	%rd49, %r44, 8;
	add.s64 	%rd11, %rd47, %rd49;
	ld.global.f64 	%fd3, [%rd11];
	abs.f64 	%fd4, %fd3;
	setp.leu.f64 	%p9, %fd2, %fd4;
	@%p9 bra 	$L__BB0_26;
	{
	.reg .b32 %temp; 
	mov.b64 	{%temp, %r24}, %fd1;
	}
	mov.f64 	%fd105, 0d4000000000000000;
	{
	.reg .b32 %temp; 
	mov.b64 	{%temp, %r60}, %fd105;
	}
	and.b32  	%r26, %r60, 2146435072;
	setp.eq.s32 	%p23, %r26, 1062207488;
	{ // callseq 1, 0
	.param .b64 param0;
	st.param.f64 	[param0], %fd2;
	.param .b64 retval0;
	call.uni (retval0), 
	__internal_accurate_pow, 
	(
	param0
	);
	ld.param.f64 	%fd106, [retval0];
	} // callseq 1
	setp.lt.s32 	%p24, %r24, 0;
	neg.f64 	%fd108, %fd106;
	selp.f64 	%fd109, %fd108, %fd106, %p23;
	selp.f64 	%fd138, %fd109, %fd106, %p24;
	setp.neu.f64 	%p25, %fd1, 0d0000000000000000;
	@%p25 bra 	$L__BB0_13;
	setp.eq.s32 	%p26, %r26, 1062207488;
	selp.b32 	%r61, %r24, 0, %p26;
	setp.lt.s32 	%p27, %r60, 0;
	or.b32  	%r62, %r61, 2146435072;
	selp.b32 	%r63, %r62, %r61, %p27;
	mov.b32 	%r64, 0;
	mov.b64 	%fd138, {%r64, %r63};
$L__BB0_13:
	add.f64 	%fd110, %fd1, 0d4000000000000000;
	{
	.reg .b32 %temp; 
	mov.b64 	{%temp, %r65}, %fd110;
	}
	and.b32  	%r66, %r65, 2146435072;
	setp.ne.s32 	%p28, %r66, 2146435072;
	@%p28 bra 	$L__BB0_18;
	setp.num.f64 	%p29, %fd1, %fd1;
	@%p29 bra 	$L__BB0_16;
	mov.f64 	%fd111, 0d4000000000000000;
	add.rn.f64 	%fd138, %fd1, %fd111;
	bra.uni 	$L__BB0_18;
$L__BB0_16:
	setp.neu.f64 	%p30, %fd2, 0d7FF0000000000000;
	@%p30 bra 	$L__BB0_18;
	setp.lt.s32 	%p31, %r24, 0;
	setp.eq.s32 	%p32, %r26, 1062207488;
	setp.lt.s32 	%p33, %r60, 0;
	selp.b32 	%r68, 0, 2146435072, %p33;
	and.b32  	%r69, %r60, 2147483647;
	setp.ne.s32 	%p34, %r69, 1071644672;
	or.b32  	%r70, %r68, -2147483648;
	selp.b32 	%r71, %r70, %r68, %p34;
	selp.b32 	%r72, %r71, %r68, %p32;
	selp.b32 	%r73, %r72, %r68, %p31;
	mov.b32 	%r74, 0;
	mov.b64 	%fd138, {%r74, %r73};
$L__BB0_18:
	setp.eq.s32 	%p35, %r26, 1062207488;
	{
	.reg .b32 %temp; 
	mov.b64 	{%temp, %r27}, %fd3;
	}
	{ // callseq 2, 0
	.param .b64 param0;
	st.param.f64 	[param0], %fd4;
	.param .b64 retval0;
	call.uni (retval0), 
	__internal_accurate_pow, 
	(
	param0
	);
	ld.param.f64 	%fd112, [retval0];
	} // callseq 2
	setp.lt.s32 	%p36, %r27, 0;
	neg.f64 	%fd114, %fd112;
	selp.f64 	%fd115, %fd114, %fd112, %p35;
	selp.f64 	%fd140, %fd115, %fd112, %p36;
	setp.neu.f64 	%p37, %fd3, 0d0000000000000000;
	@%p37 bra 	$L__BB0_20;
	setp.eq.s32 	%p38, %r26, 1062207488;
	selp.b32 	%r76, %r27, 0, %p38;
	setp.lt.s32 	%p39, %r60, 0;
	or.b32  	%r77, %r76, 2146435072;
	selp.b32 	%r78, %r77, %r76, %p39;
	mov.b32 	%r79, 0;
	mov.b64 	%fd140, {%r79, %r78};
$L__BB0_20:
	add.f64 	%fd116, %fd3, 0d4000000000000000;
	{
	.reg .b32 %temp; 
	mov.b64 	{%temp, %r80}, %fd116;
	}
	and.b32  	%r81, %r80, 2146435072;
	setp.ne.s32 	%p40, %r81, 2146435072;
	@%p40 bra 	$L__BB0_25;
	setp.num.f64 	%p41, %fd3, %fd3;
	@%p41 bra 	$L__BB0_23;
	mov.f64 	%fd117, 0d4000000000000000;
	add.rn.f64 	%fd140, %fd3, %fd117;
	bra.uni 	$L__BB0_25;
$L__BB0_23:
	setp.neu.f64 	%p42, %fd4, 0d7FF0000000000000;
	@%p42 bra 	$L__BB0_25;
	setp.lt.s32 	%p43, %r27, 0;
	setp.eq.s32 	%p44, %r26, 1062207488;
	setp.lt.s32 	%p45, %r60, 0;
	selp.b32 	%r83, 0, 2146435072, %p45;
	and.b32  	%r84, %r60, 2147483647;
	setp.ne.s32 	%p46, %r84, 1071644672;
	or.b32  	%r85, %r83, -2147483648;
	selp.b32 	%r86, %r85, %r83, %p46;
	selp.b32 	%r87, %r86, %r83, %p44;
	selp.b32 	%r88, %r87, %r83, %p43;
	mov.b32 	%r89, 0;
	mov.b64 	%fd140, {%r89, %r88};
$L__BB0_25:
	setp.eq.f64 	%p47, %fd3, 0d3FF0000000000000;
	selp.f64 	%fd118, 0d3FF0000000000000, %fd140, %p47;
	setp.eq.f64 	%p48, %fd1, 0d3FF0000000000000;
	selp.f64 	%fd119, 0d3FF0000000000000, %fd138, %p48;
	add.f64 	%fd120, %fd119, %fd118;
	sqrt.rn.f64 	%fd121, %fd120;
	div.rn.f64 	%fd122, %fd1, %fd121;
	mul.wide.u32 	%rd53, %r32, 8;
	add.s64 	%rd54, %rd1, %rd53;
	st.global.f64 	[%rd54], %fd122;
	ld.global.f64 	%fd123, [%rd11];
	div.rn.f64 	%fd143, %fd123, %fd121;
	add.s64 	%rd55, %rd9, %rd53;
	st.global.f64 	[%rd55], %fd143;
	ld.global.f64 	%fd144, [%rd54];
	bra.uni 	$L__BB0_34;
$L__BB0_26:
	div.rn.f64 	%fd19, %fd1, %fd3;
	abs.f64 	%fd20, %fd19;
	{
	.reg .b32 %temp; 
	mov.b64 	{%temp, %r28}, %fd20;
	}
	mov.f64 	%fd94, 0d4000000000000000;
	{
	.reg .b32 %temp; 
	mov.b64 	{%temp, %r45}, %fd94;
	}
	and.b32  	%r30, %r45, 2146435072;
	setp.eq.s32 	%p10, %r30, 1062207488;
	{ // callseq 0, 0
	.param .b64 param0;
	st.param.f64 	[param0], %fd20;
	.param .b64 retval0;
	call.uni (retval0), 
	__internal_accurate_pow, 
	(
	param0
	);
	ld.param.f64 	%fd95, [retval0];
	} // callseq 0
	setp.lt.s32 	%p11, %r28, 0;
	neg.f64 	%fd97, %fd95;
	selp.f64 	%fd98, %fd97, %fd95, %p10;
	selp.f64 	%fd142, %fd98, %fd95, %p11;
	setp.neu.f64 	%p12, %fd19, 0d0000000000000000;
	@%p12 bra 	$L__BB0_28;
	setp.eq.s32 	%p13, %r30, 1062207488;
	selp.b32 	%r46, %r28, 0, %p13;
	setp.lt.s32 	%p14, %r45, 0;
	or.b32  	%r47, %r46, 2146435072;
	selp.b32 	%r48, %r47, %r46, %p14;
	mov.b32 	%r49, 0;
	mov.b64 	%fd142, {%r49, %r48};
$L__BB0_28:
	add.f64 	%fd99, %fd20, 0d4000000000000000;
	{
	.reg .b32 %temp; 
	mov.b64 	{%temp, %r50}, %fd99;
	}
	and.b32  	%r51, %r50, 2146435072;
	setp.ne.s32 	%p15, %r51, 2146435072;
	@%p15 bra 	$L__BB0_33;
	setp.num.f64 	%p16, %fd19, %fd19;
	@%p16 bra 	$L__BB0_31;
	mov.f64 	%fd100, 0d4000000000000000;
	add.rn.f64 	%fd142, %fd20, %fd100;
	bra.uni 	$L__BB0_33;
$L__BB0_31:
	setp.neu.f64 	%p17, %fd20, 0d7FF0000000000000;
	@%p17 bra 	$L__BB0_33;
	setp.lt.s32 	%p18, %r28, 0;
	setp.eq.s32 	%p19, %r30, 1062207488;
	setp.lt.s32 	%p20, %r45, 0;
	selp.b32 	%r53, 0, 2146435072, %p20;
	and.b32  	%r54, %r45, 2147483647;
	setp.ne.s32 	%p21, %r54, 1071644672;
	or.b32  	%r55, %r53, -2147483648;
	selp.b32 	%r56, %r55, %r53, %p21;
	selp.b32 	%r57, %r56, %r53, %p19;
	selp.b32 	%r58, %r57, %r53, %p18;
	mov.b32 	%r59, 0;
	mov.b64 	%fd142, {%r59, %r58};
$L__BB0_33:
	setp.eq.f64 	%p22, %fd20, 0d3FF0000000000000;
	add.f64 	%fd101, %fd142, 0d3FF0000000000000;
	sqrt.rn.f64 	%fd102, %fd101;
	rcp.rn.f64 	%fd103, %fd102;
	selp.f64 	%fd104, 0d3FE6A09E667F3BCC, %fd103, %p22;
	mul.wide.u32 	%rd50, %r32, 8;
	add.s64 	%rd51, %rd9, %rd50;
	st.global.f64 	[%rd51], %fd104;
	mul.f64 	%fd144, %fd20, %fd104;
	add.s64 	%rd52, %rd1, %rd50;
	st.global.f64 	[%rd52], %fd144;
	ld.global.f64 	%fd143, [%rd51];
$L__BB0_34:
	ld.param.u64 	%rd71, [_Z12rotation_GPUjPdS_S_S_j_param_4];
	cvta.to.global.u64 	%rd56, %rd71;
	mul.wide.u32 	%rd57, %r32, 8;
	add.s64 	%rd58, %rd1, %rd57;
	ld.global.f64 	%fd124, [%rd10];
	ld.global.f64 	%fd125, [%rd11];
	add.s64 	%rd59, %rd9, %rd57;
	mul.f64 	%fd126, %fd125, %fd143;
	fma.rn.f64 	%fd127, %fd144, %fd124, %fd126;
	mov.b64 	%rd60, 0;
	st.global.u64 	[%rd11], %rd60;
	st.global.f64 	[%rd10], %fd127;
	ld.global.f64 	%fd128, [%rd58];
	add.s64 	%rd61, %rd56, %rd57;
	ld.global.f64 	%fd129, [%rd61];
	add.s32 	%r90, %r32, 1;
	mul.wide.u32 	%rd62, %r90, 8;
	add.s64 	%rd63, %rd56, %rd62;
	ld.global.f64 	%fd130, [%rd63];
	ld.global.f64 	%fd131, [%rd59];
	mul.f64 	%fd132, %fd130, %fd131;
	fma.rn.f64 	%fd133, %fd128, %fd129, %fd132;
	mul.f64 	%fd134, %fd130, %fd128;
	mul.f64 	%fd135, %fd131, %fd129;
	sub.f64 	%fd136, %fd134, %fd135;
	st.global.f64 	[%rd63], %fd136;
	st.global.f64 	[%rd61], %fd133;
$L__BB0_35:
	ret;

}
.func  (.param .b64 func_retval0) __internal_accurate_pow(
	.param .b64 __internal_accurate_pow_param_0
)
{
	.reg .pred 	%p<8>;
	.reg .b32 	%r<49>;
	.reg .b32 	%f<3>;
	.reg .b64 	%fd<109>;

	ld.param.f64 	%fd10, [__internal_accurate_pow_param_0];
	{
	.reg .b32 %temp; 
	mov.b64 	{%temp, %r46}, %fd10;
	}
	{
	.reg .b32 %temp; 
	mov.b64 	{%r45, %temp}, %fd10;
	}
	shr.u32 	%r47, %r46, 20;
	setp.gt.u32 	%p1, %r46, 1048575;
	@%p1 bra 	$L__BB1_2;
	mul.f64 	%fd11, %fd10, 0d4350000000000000;
	{
	.reg .b32 %temp; 
	mov.b64 	{%temp, %r46}, %fd11;
	}
	{
	.reg .b32 %temp; 
	mov.b64 	{%r45, %temp}, %fd11;
	}
	shr.u32 	%r16, %r46, 20;
	add.s32 	%r47, %r16, -54;
$L__BB1_2:
	add.s32 	%r48, %r47, -1023;
	and.b32  	%r17, %r46, -2146435073;
	or.b32  	%r18, %r17, 1072693248;
	mov.b64 	%fd107, {%r45, %r18};
	setp.lt.u32 	%p2, %r18, 1073127583;
	@%p2 bra 	$L__BB1_4;
	{
	.reg .b32 %temp; 
	mov.b64 	{%r19, %temp}, %fd107;
	}
	{
	.reg .b32 %temp; 
	mov.b64 	{%temp, %r20}, %fd107;
	}
	add.s32 	%r21, %r20, -1048576;
	mov.b64 	%fd107, {%r19, %r21};
	add.s32 	%r48, %r47, -1022;
$L__BB1_4:
	add.f64 	%fd12, %fd107, 0dBFF0000000000000;
	add.f64 	%fd13, %fd107, 0d3FF0000000000000;
	rcp.approx.ftz.f64 	%fd14, %fd13;
	neg.f64 	%fd15, %fd13;
	fma.rn.f64 	%fd16, %fd15, %fd14, 0d3FF0000000000000;
	fma.rn.f64 	%fd17, %fd16, %fd16, %fd16;
	fma.rn.f64 	%fd18, %fd17, %fd14, %fd14;
	mul.f64 	%fd19, %fd12, %fd18;
	fma.rn.f64 	%fd20, %fd12, %fd18, %fd19;
	mul.f64 	%fd21, %fd20, %fd20;
	fma.rn.f64 	%fd22, %fd21, 0d3EB0F5FF7D2CAFE2, 0d3ED0F5D241AD3B5A;
	fma.rn.f64 	%fd23, %fd22, %fd21, 0d3EF3B20A75488A3F;
	fma.rn.f64 	%fd24, %fd23, %fd21, 0d3F1745CDE4FAECD5;
	fma.rn.f64 	%fd25, %fd24, %fd21, 0d3F3C71C7258A578B;
	fma.rn.f64 	%fd26, %fd25, %fd21, 0d3F6249249242B910;
	fma.rn.f64 	%fd27, %fd26, %fd21, 0d3F89999999999DFB;
	sub.f64 	%fd28, %fd12, %fd20;
	add.f64 	%fd29, %fd28, %fd28;
	neg.f64 	%fd30, %fd20;
	fma.rn.f64 	%fd31, %fd30, %fd12, %fd29;
	mul.f64 	%fd32, %fd18, %fd31;
	fma.rn.f64 	%fd33, %fd21, %fd27, 0d3FB5555555555555;
	mov.f64 	%fd34, 0d3FB5555555555555;
	sub.f64 	%fd35, %fd34, %fd33;
	fma.rn.f64 	%fd36, %fd21, %fd27, %fd35;
	add.f64 	%fd37, %fd36, 0dBC46A4CB00B9E7B0;
	add.f64 	%fd38, %fd33, %fd37;
	sub.f64 	%fd39, %fd33, %fd38;
	add.f64 	%fd40, %fd37, %fd39;
	mul.rn.f64 	%fd41, %fd20, %fd20;
	neg.f64 	%fd42, %fd41;
	fma.rn.f64 	%fd43, %fd20, %fd20, %fd42;
	{
	.reg .b32 %temp; 
	mov.b64 	{%r22, %temp}, %fd32;
	}
	{
	.reg .b32 %temp; 
	mov.b64 	{%temp, %r23}, %fd32;
	}
	add.s32 	%r24, %r23, 1048576;
	mov.b64 	%fd44, {%r22, %r24};
	fma.rn.f64 	%fd45, %fd20, %fd44, %fd43;
	mul.rn.f64 	%fd46, %fd41, %fd20;
	neg.f64 	%fd47, %fd46;
	fma.rn.f64 	%fd48, %fd41, %fd20, %fd47;
	fma.rn.f64 	%fd49, %fd41, %fd32, %fd48;
	fma.rn.f64 	%fd50, %fd45, %fd20, %fd49;
	mul.rn.f64 	%fd51, %fd38, %fd46;
	neg.f64 	%fd52, %fd51;
	fma.rn.f64 	%fd53, %fd38, %fd46, %fd52;
	fma.rn.f64 	%fd54, %fd38, %fd50, %fd53;
	fma.rn.f64 	%fd55, %fd40, %fd46, %fd54;
	add.f64 	%fd56, %fd51, %fd55;
	sub.f64 	%fd57, %fd51, %fd56;
	add.f64 	%fd58, %fd55, %fd57;
	add.f64 	%fd59, %fd20, %fd56;
	sub.f64 	%fd60, %fd20, %fd59;
	add.f64 	%fd61, %fd56, %fd60;
	add.f64 	%fd62, %fd58, %fd61;
	add.f64 	%fd63, %fd32, %fd62;
	add.f64 	%fd64, %fd59, %fd63;
	sub.f64 	%fd65, %fd59, %fd64;
	add.f64 	%fd66, %fd63, %fd65;
	xor.b32  	%r25, %r48, -2147483648;
	mov.b32 	%r26, 1127219200;
	mov.b64 	%fd67, {%r25, %r26};
	mov.b32 	%r27, -2147483648;
	mov.b64 	%fd68, {%r27, %r26};
	sub.f64 	%fd69, %fd67, %fd68;
	fma.rn.f64 	%fd70, %fd69, 0d3FE62E42FEFA39EF, %fd64;
	fma.rn.f64 	%fd71, %fd69, 0dBFE62E42FEFA39EF, %fd70;
	sub.f64 	%fd72, %fd71, %fd64;
	sub.f64 	%fd73, %fd66, %fd72;
	fma.rn.f64 	%fd74, %fd69, 0d3C7ABC9E3B39803F, %fd73;
	add.f64 	%fd75, %fd70, %fd74;
	sub.f64 	%fd76, %fd70, %fd75;
	add.f64 	%fd77, %fd74, %fd76;
	mov.f64 	%fd78, 0d4000000000000000;
	{
	.reg .b32 %temp; 
	mov.b64 	{%temp, %r28}, %fd78;
	}
	{
	.reg .b32 %temp; 
	mov.b64 	{%r29, %temp}, %fd78;
	}
	shl.b32 	%r30, %r28, 1;
	setp.gt.u32 	%p3, %r30, -33554433;
	and.b32  	%r31, %r28, -15728641;
	selp.b32 	%r32, %r31, %r28, %p3;
	mov.b64 	%fd79, {%r29, %r32};
	mul.rn.f64 	%fd80, %fd75, %fd79;
	neg.f64 	%fd81, %fd80;
	fma.rn.f64 	%fd82, %fd75, %fd79, %fd81;
	fma.rn.f64 	%fd83, %fd77, %fd79, %fd82;
	add.f64 	%fd4, %fd80, %fd83;
	sub.f64 	%fd84, %fd80, %fd4;
	add.f64 	%fd5, %fd83, %fd84;
	fma.rn.f64 	%fd85, %fd4, 0d3FF71547652B82FE, 0d4338000000000000;
	{
	.reg .b32 %temp; 
	mov.b64 	{%r13, %temp}, %fd85;
	}
	mov.f64 	%fd86, 0dC338000000000000;
	add.rn.f64 	%fd87, %fd85, %fd86;
	fma.rn.f64 	%fd88, %fd87, 0dBFE62E42FEFA39EF, %fd4;
	fma.rn.f64 	%fd89, %fd87, 0dBC7ABC9E3B39803F, %fd88;
	fma.rn.f64 	%fd90, %fd89, 0d3E5ADE1569CE2BDF, 0d3E928AF3FCA213EA;
	fma.rn.f64 	%fd91, %fd90, %fd89, 0d3EC71DEE62401315;
	fma.rn.f64 	%fd92, %fd91, %fd89, 0d3EFA01997C89EB71;
	fma.rn.f64 	%fd93, %fd92, %fd89, 0d3F2A01A014761F65;
	fma.rn.f64 	%fd94, %fd93, %fd89, 0d3F56C16C1852B7AF;
	fma.rn.f64 	%fd95, %fd94, %fd89, 0d3F81111111122322;
	fma.rn.f64 	%fd96, %fd95, %fd89, 0d3FA55555555502A1;
	fma.rn.f64 	%fd97, %fd96, %fd89, 0d3FC5555555555511;
	fma.rn.f64 	%fd98, %fd97, %fd89, 0d3FE000000000000B;
	fma.rn.f64 	%fd99, %fd98, %fd89, 0d3FF0000000000000;
	fma.rn.f64 	%fd100, %fd99, %fd89, 0d3FF0000000000000;
	{
	.reg .b32 %temp; 
	mov.b64 	{%r14, %temp}, %fd100;
	}
	{
	.reg .b32 %temp; 
	mov.b64 	{%temp, %r15}, %fd100;
	}
	shl.b32 	%r33, %r13, 20;
	add.s32 	%r34, %r33, %r15;
	mov.b64 	%fd108, {%r14, %r34};
	{
	.reg .b32 %temp; 
	mov.b64 	{%temp, %r35}, %fd4;
	}
	mov.b32 	%f2, %r35;
	abs.f32 	%f1, %f2;
	setp.lt.f32 	%p4, %f1, 0f4086232B;
	@%p4 bra 	$L__BB1_7;
	setp.lt.f64 	%p5, %fd4, 0d0000000000000000;
	add.f64 	%fd101, %fd4, 0d7FF0000000000000;
	selp.f64 	%fd108, 0d0000000000000000, %fd101, %p5;
	setp.geu.f32 	%p6, %f1, 0f40874800;
	@%p6 bra 	$L__BB1_7;
	shr.u32 	%r36, %r13, 31;
	add.s32 	%r37, %r13, %r36;
	shr.s32 	%r38, %r37, 1;
	shl.b32 	%r39, %r38, 20;
	add.s32 	%r40, %r15, %r39;
	mov.b64 	%fd102, {%r14, %r40};
	sub.s32 	%r41, %r13, %r38;
	shl.b32 	%r42, %r41, 20;
	add.s32 	%r43, %r42, 1072693248;
	mov.b32 	%r44, 0;
	mov.b64 	%fd103, {%r44, %r43};
	mul.f64 	%fd108, %fd103, %fd102;
$L__BB1_7:
	abs.f64 	%fd104, %fd108;
	setp.eq.f64 	%p7, %fd104, 0d7FF0000000000000;
	fma.rn.f64 	%fd105, %fd108, %fd5, %fd108;
	selp.f64 	%fd106, %fd108, %fd105, %p7;
	st.param.f64 	[func_retval0], %fd106;
	ret;

}


// ===== COMPILED SASS (sm_100) =====

	.target	sm_100

	.elftype	@"ET_EXEC"


//--------------------- .note.nv.tkinfo           --------------------------
	.section	.note.nv.tkinfo,"",@"SHT_NOTE"
	.sectionflags	@"SHF_NOTE_NV_TKINFO"
	.tkinfo
        /*0018*/ 	.word	0x00000002
        /*0030*/ 	.string	""
        /*0030*/ 	.string	"ptxas"
        /*0030*/ 	.string	"Cuda compilation tools, release 13.0, V13.0.88"
        /*0030*/ 	.string	"Build cuda_13.0.r13.0/compiler.36424714_0"
        /*0030*/ 	.string	"-arch sm_100 -m 64 "



//--------------------- .note.nv.cuinfo           --------------------------
	.section	.note.nv.cuinfo,"",@"SHT_NOTE"
	.sectionflags	@"SHF_NOTE_NV_CUINFO"
        /*0018*/ 	.short	0x0002
        /*001a*/ 	.short	0x0064
        /*001c*/ 	.short	0x0082
	.zero		2


//--------------------- .nv.info                  --------------------------
	.section	.nv.info,"",@"SHT_CUDA_INFO"
	.align	4


	//----- nvinfo : EIATTR_REGCOUNT
	.align		4
        /*0000*/ 	.byte	0x04, 0x2f
        /*0002*/ 	.short	(.L_1 - .L_0)
	.align		4
.L_0:
        /*0004*/ 	.word	index@(_Z12rotation_GPUjPdS_S_S_j)
        /*0008*/ 	.word	0x00000020


	//----- nvinfo : EIATTR_FRAME_SIZE
	.align		4
.L_1:
        /*000c*/ 	.byte	0x04, 0x11
        /*000e*/ 	.short	(.L_3 - .L_2)
	.align		4
.L_2:
        /*0010*/ 	.word	index@($_Z12rotation_GPUjPdS_S_S_j$__internal_accurate_pow)
        /*0014*/ 	.word	0x00000000


	//----- nvinfo : EIATTR_FRAME_SIZE
	.align		4
.L_3:
        /*0018*/ 	.byte	0x04, 0x11
        /*001a*/ 	.short	(.L_5 - .L_4)
	.align		4
.L_4:
        /*001c*/ 	.word	index@($__internal_2_$__cuda_sm20_dsqrt_rn_f64_mediumpath_v1)
        /*0020*/ 	.word	0x00000000


	//----- nvinfo : EIATTR_FRAME_SIZE
	.align		4
.L_5:
        /*0024*/ 	.byte	0x04, 0x11
        /*0026*/ 	.short	(.L_7 - .L_6)
	.align		4
.L_6:
        /*0028*/ 	.word	index@($__internal_1_$__cuda_sm20_div_rn_f64_full)
        /*002c*/ 	.word	0x00000000


	//----- nvinfo : EIATTR_FRAME_SIZE
	.align		4
.L_7:
        /*0030*/ 	.byte	0x04, 0x11
        /*0032*/ 	.short	(.L_9 - .L_8)
	.align		4
.L_8:
        /*0034*/ 	.word	index@($__internal_0_$__cuda_sm20_dblrcp_rn_slowpath_v3)
        /*0038*/ 	.word	0x00000000


	//----- nvinfo : EIATTR_FRAME_SIZE
	.align		4
.L_9:
        /*003c*/ 	.byte	0x04, 0x11
        /*003e*/ 	.short	(.L_11 - .L_10)
	.align		4
.L_10:
        /*0040*/ 	.word	index@(_Z12rotation_GPUjPdS_S_S_j)
        /*0044*/ 	.word	0x00000000


	//----- nvinfo : EIATTR_MIN_STACK_SIZE
	.align		4
.L_11:
        /*0048*/ 	.byte	0x04, 0x12
        /*004a*/ 	.short	(.L_13 - .L_12)
	.align		4
.L_12:
        /*004c*/ 	.word	index@(_Z12rotation_GPUjPdS_S_S_j)
        /*0050*/ 	.word	0x00000000
.L_13:


//--------------------- .nv.compat                --------------------------
	.section	.nv.compat,"",@"SHT_CUDA_COMPAT_INFO"
	.align	4
        /*0000*/ 	.byte	0x02, 0x09, 0x00, 0x00, 0x02, 0x02, 0x01, 0x00, 0x02, 0x05, 0x05, 0x00, 0x03, 0x07, 0x01, 0x01
        /*0010*/ 	.byte	0x02, 0x03, 0x00, 0x00, 0x02, 0x06, 0x01, 0x00, 0x04, 0x0b, 0x08, 0x00, 0x01, 0x00, 0x00, 0x00
        /*0020*/ 	.byte	0x00, 0x00, 0x00, 0x00


//--------------------- .nv.info._Z12rotation_GPUjPdS_S_S_j --------------------------
	.section	.nv.info._Z12rotation_GPUjPdS_S_S_j,"",@"SHT_CUDA_INFO"
	.sectionflags	@""
	.align	4


	//----- nvinfo : EIATTR_CUDA_API_VERSION
	.align		4
        /*0000*/ 	.byte	0x04, 0x37
        /*0002*/ 	.short	(.L_15 - .L_14)
.L_14:
        /*0004*/ 	.word	0x00000082


	//----- nvinfo : EIATTR_KPARAM_INFO
	.align		4
.L_15:
        /*0008*/ 	.byte	0x04, 0x17
        /*000a*/ 	.short	(.L_17 - .L_16)
.L_16:
        /*000c*/ 	.word	0x00000000
        /*0010*/ 	.short	0x0005
        /*0012*/ 	.short	0x0028
        /*0014*/ 	.byte	0x00, 0xf0, 0x11, 0x00


	//----- nvinfo : EIATTR_KPARAM_INFO
	.align		4
.L_17:
        /*0018*/ 	.byte	0x04, 0x17
        /*001a*/ 	.short	(.L_19 - .L_18)
.L_18:
        /*001c*/ 	.word	0x00000000
        /*0020*/ 	.short	0x0004
        /*0022*/ 	.short	0x0020
        /*0024*/ 	.byte	0x00, 0xf5, 0x21, 0x00


	//----- nvinfo : EIATTR_KPARAM_INFO
	.align		4
.L_19:
        /*0028*/ 	.byte	0x04, 0x17
        /*002a*/ 	.short	(.L_21 - .L_20)
.L_20:
        /*002c*/ 	.word	0x00000000
        /*0030*/ 	.short	0x0003
        /*0032*/ 	.short	0x0018
        /*0034*/ 	.byte	0x00, 0xf5, 0x21, 0x00


	//----- nvinfo : EIATTR_KPARAM_INFO
	.align		4
.L_21:
        /*0038*/ 	.byte	0x04, 0x17
        /*003a*/ 	.short	(.L_23 - .L_22)
.L_22:
        /*003c*/ 	.word	0x00000000
        /*0040*/ 	.short	0x0002
        /*0042*/ 	.short	0x0010
        /*0044*/ 	.byte	0x00, 0xf5, 0x21, 0x00


	//----- nvinfo : EIATTR_KPARAM_INFO
	.align		4
.L_23:
        /*0048*/ 	.byte	0x04, 0x17
        /*004a*/ 	.short	(.L_25 - .L_24)
.L_24:
        /*004c*/ 	.word	0x00000000
        /*0050*/ 	.short	0x0001
        /*0052*/ 	.short	0x0008
        /*0054*/ 	.byte	0x00, 0xf5, 0x21, 0x00


	//----- nvinfo : EIATTR_KPARAM_INFO
	.align		4
.L_25:
        /*0058*/ 	.byte	0x04, 0x17
        /*005a*/ 	.short	(.L_27 - .L_26)
.L_26:
        /*005c*/ 	.word	0x00000000
        /*0060*/ 	.short	0x0000
        /*0062*/ 	.short	0x0000
        /*0064*/ 	.byte	0x00, 0xf0, 0x11, 0x00


	//----- nvinfo : EIATTR_SPARSE_MMA_MASK
	.align		4
.L_27:
        /*0068*/ 	.byte	0x03, 0x50
        /*006a*/ 	.short	0x0000


	//----- nvinfo : EIATTR_MAXREG_COUNT
	.align		4
        /*006c*/ 	.byte	0x03, 0x1b
        /*006e*/ 	.short	0x00ff


	//----- nvinfo : EIATTR_MERCURY_ISA_VERSION
	.align		4
        /*0070*/ 	.byte	0x03, 0x5f
        /*0072*/ 	.short	0x0101


	//----- nvinfo : EIATTR_VRC_CTA_INIT_COUNT
	.align		4
        /*0074*/ 	.byte	0x02, 0x4a
	.zero		1
	.zero		1


	//----- nvinfo : EIATTR_EXIT_INSTR_OFFSETS
	.align		4
        /*0078*/ 	.byte	0x04, 0x1c
        /*007a*/ 	.short	(.L_29 - .L_28)


	//   ....[0]....
.L_28:
        /*007c*/ 	.word	0x00000030


	//   ....[1]....
        /*0080*/ 	.word	0x00001810


	//----- nvinfo : EIATTR_CRS_STACK_SIZE
	.align		4
.L_29:
        /*0084*/ 	.byte	0x04, 0x1e
        /*0086*/ 	.short	(.L_31 - .L_30)
.L_30:
        /*0088*/ 	.word	0x00000000


	//----- nvinfo : EIATTR_CBANK_PARAM_SIZE
	.align		4
.L_31:
        /*008c*/ 	.byte	0x03, 0x19
        /*008e*/ 	.short	0x002c


	//----- nvinfo : EIATTR_PARAM_CBANK
	.align		4
        /*0090*/ 	.byte	0x04, 0x0a
        /*0092*/ 	.short	(.L_33 - .L_32)
	.align		4
.L_32:
        /*0094*/ 	.word	index@(.nv.constant0._Z12rotation_GPUjPdS_S_S_j)
        /*0098*/ 	.short	0x0380
        /*009a*/ 	.short	0x002c


	//----- nvinfo : EIATTR_SW_WAR
	.align		4
.L_33:
        /*009c*/ 	.byte	0x04, 0x36
        /*009e*/ 	.short	(.L_35 - .L_34)
.L_34:
        /*00a0*/ 	.word	0x00000008
.L_35:


//--------------------- .nv.callgraph             --------------------------
	.section	.nv.callgraph,"",@"SHT_CUDA_CALLGRAPH"
	.align	4
	.sectionentsize	8
	.align		4
        /*0000*/ 	.word	0x00000000
	.align		4
        /*0004*/ 	.word	0xffffffff
	.align		4
        /*0008*/ 	.word	0x00000000
	.align		4
        /*000c*/ 	.word	0xfffffffe
	.align		4
        /*0010*/ 	.word	0x00000000
	.align		4
        /*0014*/ 	.word	0xfffffffd
	.align		4
        /*0018*/ 	.word	0x00000000
	.align		4
        /*001c*/ 	.word	0xfffffffc


//--------------------- .text._Z12rotation_GPUjPdS_S_S_j --------------------------
	.section	.text._Z12rotation_GPUjPdS_S_S_j,"ax",@progbits
	.align	128
        .global         _Z12rotation_GPUjPdS_S_S_j
        .type           _Z12rotation_GPUjPdS_S_S_j,@function
        .size           _Z12rotation_GPUjPdS_S_S_j,(.L_x_31 - _Z12rotation_GPUjPdS_S_S_j)
        .other          _Z12rotation_GPUjPdS_S_S_j,@"STO_CUDA_ENTRY STV_DEFAULT"
_Z12rotation_GPUjPdS_S_S_j:
.text._Z12rotation_GPUjPdS_S_S_j:
[----:B------:R-:W-:Y:S01]  /*0000*/  LDC R1, c[0x0][0x37c] ;  /* 0x0000df00ff017b82 */ /* 0x000fe20000000800 */
[----:B------:R-:W0:Y:S02]  /*0010*/  S2R R0, SR_TID.X ;  /* 0x0000000000007919 */ /* 0x000e240000002100 */
[----:B0-----:R-:W-:-:S13]  /*0020*/  ISETP.NE.AND P0, PT, R0, RZ, PT ;  /* 0x000000ff0000720c */ /* 0x001fda0003f05270 */
[----:B------:R-:W-:Y:S05]  /*0030*/  @P0 EXIT ;  /* 0x000000000000094d */ /* 0x000fea0003800000 */
[----:B------:R-:W0:Y:S01]  /*0040*/  LDC R0, c[0x0][0x3a8] ;  /* 0x0000ea00ff007b82 */ /* 0x000e220000000800 */
[----:B------:R-:W1:Y:S01]  /*0050*/  LDCU.64 UR12, c[0x0][0x358] ;  /* 0x00006b00ff0c77ac */ /* 0x000e620008000a00 */
[----:B0-----:R-:W-:-:S13]  /*0060*/  ISETP.NE.AND P0, PT, R0, RZ, PT ;  /* 0x000000ff0000720c */ /* 0x001fda0003f05270 */
[----:B-1----:R-:W-:Y:S05]  /*0070*/  @!P0 BRA `(.L_x_0) ;  /* 0x0000000800288947 */ /* 0x002fea0003800000 */
[----:B------:R-:W-:Y:S01]  /*0080*/  ISETP.GE.U32.AND P0, PT, R0, 0x4, PT ;  /* 0x000000040000780c */ /* 0x000fe20003f06070 */
[----:B------:R-:W-:-:S12]  /*0090*/  IMAD.MOV.U32 R4, RZ, RZ, RZ ;  /* 0x000000ffff047224 */ /* 0x000fd800078e00ff */
[----:B------:R-:W-:Y:S05]  /*00a0*/  @!P0 BRA `(.L_x_1) ;  /* 0x00000004002c8947 */ /* 0x000fea0003800000 */
[----:B------:R-:W0:Y:S01]  /*00b0*/  LDCU.128 UR8, c[0x0][0x390] ;  /* 0x00007200ff0877ac */ /* 0x000e220008000c00 */
[----:B------:R-:W1:Y:S01]  /*00c0*/  LDC R3, c[0x0][0x380] ;  /* 0x0000e000ff037b82 */ /* 0x000e620000000800 */
[----:B------:R-:W-:-:S05]  /*00d0*/  LOP3.LUT R4, R0, 0xfffffffc, RZ, 0xc0, !PT ;  /* 0xfffffffc00047812 */ /* 0x000fca00078ec0ff */
[----:B------:R-:W-:Y:S02]  /*00e0*/  IMAD.MOV R29, RZ, RZ, -R4 ;  /* 0x000000ffff1d7224 */ /* 0x000fe400078e0a04 */
[----:B------:R-:W2:Y:S01]  /*00f0*/  LDC R28, c[0x0][0x3a8] ;  /* 0x0000ea00ff1c7b82 */ /* 0x000ea20000000800 */
[----:B0-----:R-:W-:Y:S02]  /*0100*/  UIADD3 UR6, UP0, UPT, UR8, 0x10, URZ ;  /* 0x0000001008067890 */ /* 0x001fe4000ff1e0ff */
[----:B------:R-:W-:Y:S02]  /*0110*/  UIADD3 UR4, UP1, UPT, UR10, 0x10, URZ ;  /* 0x000000100a047890 */ /* 0x000fe4000ff3e0ff */
[----:B------:R-:W-:Y:S02]  /*0120*/  UIADD3.X UR7, UPT, UPT, URZ, UR9, URZ, UP0, !UPT ;  /* 0x00000009ff077290 */ /* 0x000fe400087fe4ff */
[----:B------:R-:W-:Y:S01]  /*0130*/  UIADD3.X UR5, UPT, UPT, URZ, UR11, URZ, UP1, !UPT ;  /* 0x0000000bff057290 */ /* 0x000fe20008ffe4ff */
[----:B-1----:R-:W-:Y:S01]  /*0140*/  IMAD.IADD R2, R0, 0x1, R3 ;  /* 0x0000000100027824 */ /* 0x002fe200078e0203 */
[C---:B------:R-:W-:Y:S01]  /*0150*/  LEA R27, R3.reuse, R0, 0x2 ;  /* 0x00000000031b7211 */ /* 0x040fe200078e10ff */
[----:B------:R-:W-:-:S02]  /*0160*/  IMAD R5, R3, 0x2, R0 ;  /* 0x0000000203057824 */ /* 0x000fc400078e0200 */
[----:B------:R-:W-:Y:S02]  /*0170*/  IMAD R26, R3, 0x3, R0 ;  /* 0x00000003031a7824 */ /* 0x000fe400078e0200 */
[----:B------:R-:W-:Y:S02]  /*0180*/  IMAD.U32 R10, RZ, RZ, UR6 ;  /* 0x00000006ff0a7e24 */ /* 0x000fe4000f8e00ff */
[----:B------:R-:W-:Y:S02]  /*0190*/  IMAD.U32 R8, RZ, RZ, UR4 ;  /* 0x00000004ff087e24 */ /* 0x000fe4000f8e00ff */
[----:B------:R-:W-:Y:S02]  /*01a0*/  IMAD.U32 R11, RZ, RZ, UR7 ;  /* 0x00000007ff0b7e24 */ /* 0x000fe4000f8e00ff */
[----:B--2---:R-:W-:-:S07]  /*01b0*/  IMAD.U32 R9, RZ, RZ, UR5 ;  /* 0x00000005ff097e24 */ /* 0x004fce000f8e00ff */
.L_x_2:
[----:B0-----:R-:W0:Y:S01]  /*01c0*/  LDC.64 R6, c[0x0][0x388] ;  /* 0x0000e200ff067b82 */ /* 0x001e220000000a00 */
[----:B------:R-:W2:Y:S04]  /*01d0*/  LDG.E.64 R12, desc[UR12][R8.64+-0x10] ;  /* 0xfffff00c080c7981 */ /* 0x000ea8000c1e1b00 */
[----:B------:R-:W3:Y:S01]  /*01e0*/  LDG.E.64 R24, desc[UR12][R10.64+-0x10] ;  /* 0xfffff00c0a187981 */ /* 0x000ee2000c1e1b00 */
[----:B0-----:R-:W-:-:S04]  /*01f0*/  IMAD.WIDE.U32 R22, R2, 0x8, R6 ;  /* 0x0000000802167825 */ /* 0x001fc800078e0006 */
[----:B------:R-:W-:Y:S01]  /*0200*/  IMAD.WIDE.U32 R20, R28, 0x8, R6 ;  /* 0x000000081c147825 */ /* 0x000fe200078e0006 */
[----:B------:R-:W2:Y:S04]  /*0210*/  LDG.E.64 R14, desc[UR12][R22.64] ;  /* 0x0000000c160e7981 */ /* 0x000ea8000c1e1b00 */
[----:B------:R-:W4:Y:S01]  /*0220*/  LDG.E.64 R16, desc[UR12][R20.64] ;  /* 0x0000000c14107981 */ /* 0x000f22000c1e1b00 */
[-C--:B--2---:R-:W-:Y:S02]  /*0230*/  DMUL R18, R14, R12.reuse ;  /* 0x0000000c0e127228 */ /* 0x084fe40000000000 */
[----:B----4-:R-:W-:-:S06]  /*0240*/  DMUL R12, R16, R12 ;  /* 0x0000000c100c7228 */ /* 0x010fcc0000000000 */
[C---:B---3--:R-:W-:Y:S02]  /*0250*/  DFMA R18, R24.reuse, R16, R18 ;  /* 0x000000101812722b */ /* 0x048fe40000000012 */
[----:B------:R-:W-:Y:S01]  /*0260*/  DFMA R24, R24, R14, -R12 ;  /* 0x0000000e1818722b */ /* 0x000fe2000000080c */
[----:B------:R-:W-:-:S06]  /*0270*/  IMAD.WIDE.U32 R12, R5, 0x8, R6 ;  /* 0x00000008050c7825 */ /* 0x000fcc00078e0006 */
[----:B------:R0:W-:Y:S04]  /*0280*/  STG.E.64 desc[UR12][R22.64], R24 ;  /* 0x0000001816007986 */ /* 0x0001e8000c101b0c */
[----:B------:R1:W-:Y:S04]  /*0290*/  STG.E.64 desc[UR12][R20.64], R18 ;  /* 0x0000001214007986 */ /* 0x0003e8000c101b0c */
[----:B------:R-:W2:Y:S04]  /*02a0*/  LDG.E.64 R14, desc[UR12][R8.64+-0x8] ;  /* 0xfffff80c080e7981 */ /* 0x000ea8000c1e1b00 */
[----:B0-----:R-:W3:Y:S04]  /*02b0*/  LDG.E.64 R24, desc[UR12][R10.64+-0x8] ;  /* 0xfffff80c0a187981 */ /* 0x001ee8000c1e1b00 */
[----:B-1----:R-:W2:Y:S04]  /*02c0*/  LDG.E.64 R18, desc[UR12][R12.64] ;  /* 0x0000000c0c127981 */ /* 0x002ea8000c1e1b00 */
[----:B------:R-:W4:Y:S01]  /*02d0*/  LDG.E.64 R20, desc[UR12][R22.64] ;  /* 0x0000000c16147981 */ /* 0x000f22000c1e1b00 */
[----:B--2---:R-:W-:-:S02]  /*02e0*/  DMUL R16, R18, R14 ;  /* 0x0000000e12107228 */ /* 0x004fc40000000000 */
[----:B----4-:R-:W-:-:S06]  /*02f0*/  DMUL R14, R20, R14 ;  /* 0x0000000e140e7228 */ /* 0x010fcc0000000000 */
[C---:B---3--:R-:W-:Y:S02]  /*0300*/  DFMA R16, R24.reuse, R20, R16 ;  /* 0x000000141810722b */ /* 0x048fe40000000010 */
[----:B------:R-:W-:Y:S01]  /*0310*/  DFMA R24, R24, R18, -R14 ;  /* 0x000000121818722b */ /* 0x000fe2000000080e */
[----:B------:R-:W-:-:S06]  /*0320*/  IMAD.WIDE.U32 R14, R26, 0x8, R6 ;  /* 0x000000081a0e7825 */ /* 0x000fcc00078e0006 */
[----:B------:R-:W-:Y:S04]  /*0330*/  STG.E.64 desc[UR12][R12.64], R24 ;  /* 0x000000180c007986 */ /* 0x000fe8000c101b0c */
[----:B------:R0:W-:Y:S04]  /*0340*/  STG.E.64 desc[UR12][R22.64], R16 ;  /* 0x0000001016007986 */ /* 0x0001e8000c101b0c */
[----:B------:R-:W2:Y:S04]  /*0350*/  LDG.E.64 R18, desc[UR12][R8.64] ;  /* 0x0000000c08127981 */ /* 0x000ea8000c1e1b00 */
[----:B------:R-:W3:Y:S04]  /*0360*/  LDG.E.64 R20, desc[UR12][R10.64] ;  /* 0x0000000c0a147981 */ /* 0x000ee8000c1e1b00 */
[----:B0-----:R-:W2:Y:S04]  /*0370*/  LDG.E.64 R16, desc[UR12][R14.64] ;  /* 0x0000000c0e107981 */ /* 0x001ea8000c1e1b00 */
[----:B------:R-:W4:Y:S01]  /*0380*/  LDG.E.64 R22, desc[UR12][R12.64] ;  /* 0x0000000c0c167981 */ /* 0x000f22000c1e1b00 */
[----:B------:R-:W-:Y:S01]  /*0390*/  IMAD.WIDE.U32 R6, R27, 0x8, R6 ;  /* 0x000000081b067825 */ /* 0x000fe200078e0006 */
[----:B--2---:R-:W-:-:S02]  /*03a0*/  DMUL R24, R16, R18 ;  /* 0x0000001210187228 */ /* 0x004fc40000000000 */
[----:B----4-:R-:W-:-:S06]  /*03b0*/  DMUL R18, R22, R18 ;  /* 0x0000001216127228 */ /* 0x010fcc0000000000 */
[C---:B---3--:R-:W-:Y:S02]  /*03c0*/  DFMA R24, R20.reuse, R22, R24 ;  /* 0x000000161418722b */ /* 0x048fe40000000018 */
[----:B------:R-:W-:-:S07]  /*03d0*/  DFMA R20, R20, R16, -R18 ;  /* 0x000000101414722b */ /* 0x000fce0000000812 */
[----:B------:R0:W-:Y:S04]  /*03e0*/  STG.E.64 desc[UR12][R14.64], R20 ;  /* 0x000000140e007986 */ /* 0x0001e8000c101b0c */
[----:B------:R1:W-:Y:S04]  /*03f0*/  STG.E.64 desc[UR12][R12.64], R24 ;  /* 0x000000180c007986 */ /* 0x0003e8000c101b0c */
[----:B------:R-:W2:Y:S04]  /*0400*/  LDG.E.64 R18, desc[UR12][R8.64+0x8] ;  /* 0x0000080c08127981 */ /* 0x000ea8000c1e1b00 */
[----:B------:R-:W3:Y:S04]  /*0410*/  LDG.E.64 R22, desc[UR12][R14.64] ;  /* 0x0000000c0e167981 */ /* 0x000ee8000c1e1b00 */
[----:B0-----:R-:W2:Y:S04]  /*0420*/  LDG.E.64 R20, desc[UR12][R6.64] ;  /* 0x0000000c06147981 */ /* 0x001ea8000c1e1b00 */
[----:B-1----:R0:W4:Y:S01]  /*0430*/  LDG.E.64 R24, desc[UR12][R10.64+0x8] ;  /* 0x0000080c0a187981 */ /* 0x002122000c1e1b00 */
[----:B------:R-:W-:-:S02]  /*0440*/  IADD3 R29, PT, PT, R29, 0x4, RZ ;  /* 0x000000041d1d7810 */ /* 0x000fc40007ffe0ff */
[----:B0-----:R-:W-:-:S05]  /*0450*/  IADD3 R10, P0, PT, R10, 0x20, RZ ;  /* 0x000000200a0a7810 */ /* 0x001fca0007f1e0ff */
[----:B------:R-:W-:Y:S01]  /*0460*/  IMAD.X R11, RZ, RZ, R11, P0 ;  /* 0x000000ffff0b7224 */ /* 0x000fe200000e060b */
[----:B------:R-:W-:Y:S02]  /*0470*/  ISETP.NE.AND P0, PT, R29, RZ, PT ;  /* 0x000000ff1d00720c */ /* 0x000fe40003f05270 */
[----:B------:R-:W-:Y:S01]  /*0480*/  IADD3 R8, P1, PT, R8, 0x20, RZ ;  /* 0x0000002008087810 */ /* 0x000fe20007f3e0ff */
[C---:B------:R-:W-:Y:S01]  /*0490*/  IMAD R2, R3.reuse, 0x4, R2 ;  /* 0x0000000403027824 */ /* 0x040fe200078e0202 */
[C---:B------:R-:W-:Y:S01]  /*04a0*/  LEA R26, R3.reuse, R26, 0x2 ;  /* 0x0000001a031a7211 */ /* 0x040fe200078e10ff */
[C---:B------:R-:W-:Y:S02]  /*04b0*/  IMAD R5, R3.reuse, 0x4, R5 ;  /* 0x0000000403057824 */ /* 0x040fe400078e0205 */
[----:B------:R-:W-:Y:S02]  /*04c0*/  IMAD.X R9, RZ, RZ, R9, P1 ;  /* 0x000000ffff097224 */ /* 0x000fe400008e0609 */
[----:B------:R-:W-:-:S02]  /*04d0*/  IMAD R27, R3, 0x4, R27 ;  /* 0x00000004031b7824 */ /* 0x000fc400078e021b */
[----:B------:R-:W-:Y:S01]  /*04e0*/  IMAD R28, R3, 0x4, R28 ;  /* 0x00000004031c7824 */ /* 0x000fe200078e021c */
[-C--:B--2---:R-:W-:Y:S02]  /*04f0*/  DMUL R16, R20, R18.reuse ;  /* 0x0000001214107228 */ /* 0x084fe40000000000 */
[----:B---3--:R-:W-:-:S06]  /*0500*/  DMUL R18, R22, R18 ;  /* 0x0000001216127228 */ /* 0x008fcc0000000000 */
[C---:B----4-:R-:W-:Y:S02]  /*0510*/  DFMA R16, R24.reuse, R22, R16 ;  /* 0x000000161810722b */ /* 0x050fe40000000010 */
[----:B------:R-:W-:-:S07]  /*0520*/  DFMA R18, R24, R20, -R18 ;  /* 0x000000141812722b */ /* 0x000fce0000000812 */
[----:B------:R0:W-:Y:S04]  /*0530*/  STG.E.64 desc[UR12][R6.64], R18 ;  /* 0x0000001206007986 */ /* 0x0001e8000c101b0c */
[----:B------:R0:W-:Y:S01]  /*0540*/  STG.E.64 desc[UR12][R14.64], R16 ;  /* 0x000000100e007986 */ /* 0x0001e2000c101b0c */
[----:B------:R-:W-:Y:S05]  /*0550*/  @P0 BRA `(.L_x_2) ;  /* 0xfffffffc00180947 */ /* 0x000fea000383ffff */
.L_x_1:
[----:B------:R-:W-:-:S13]  /*0560*/  LOP3.LUT P0, R2, R0, 0x3, RZ, 0xc0, !PT ;  /* 0x0000000300027812 */ /* 0x000fda000780c0ff */
[----:B------:R-:W-:Y:S05]  /*0570*/  @!P0 BRA `(.L_x_0) ;  /* 0x0000000000e88947 */ /* 0x000fea0003800000 */
[----:B------:R-:W-:Y:S02]  /*0580*/  ISETP.NE.AND P0, PT, R2, 0x1, PT ;  /* 0x000000010200780c */ /* 0x000fe40003f05270 */
[----:B------:R-:W-:-:S04]  /*0590*/  LOP3.LUT R3, R0, 0x1, RZ, 0xc0, !PT ;  /* 0x0000000100037812 */ /* 0x000fc800078ec0ff */
[----:B------:R-:W-:-:S07]  /*05a0*/  ISETP.NE.U32.AND P1, PT, R3, 0x1, PT ;  /* 0x000000010300780c */ /* 0x000fce0003f25070 */
[----:B------:R-:W-:Y:S06]  /*05b0*/  @!P0 BRA `(.L_x_3) ;  /* 0x0000000000848947 */ /* 0x000fec0003800000 */
[----:B------:R-:W1:Y:S01]  /*05c0*/  LDCU UR4, c[0x0][0x380] ;  /* 0x00007000ff0477ac */ /* 0x000e620008000800 */
[----:B0-----:R-:W0:Y:S08]  /*05d0*/  LDC.64 R6, c[0x0][0x398] ;  /* 0x0000e600ff067b82 */ /* 0x001e300000000a00 */
[----:B------:R-:W2:Y:S08]  /*05e0*/  LDC.64 R12, c[0x0][0x388] ;  /* 0x0000e200ff0c7b82 */ /* 0x000eb00000000a00 */
[----:B------:R-:W3:Y:S01]  /*05f0*/  LDC.64 R10, c[0x0][0x390] ;  /* 0x0000e400ff0a7b82 */ /* 0x000ee20000000a00 */
[----:B-1----:R-:W-:-:S04]  /*0600*/  IMAD R9, R4, UR4, R0 ;  /* 0x0000000404097c24 */ /* 0x002fc8000f8e0200 */
[----:B------:R-:W-:Y:S02]  /*0610*/  VIADD R5, R9, UR4 ;  /* 0x0000000409057c36 */ /* 0x000fe40008000000 */
[----:B0-----:R-:W-:-:S05]  /*0620*/  IMAD.WIDE.U32 R6, R4, 0x8, R6 ;  /* 0x0000000804067825 */ /* 0x001fca00078e0006 */
[----:B------:R-:W4:Y:S01]  /*0630*/  LDG.E.64 R20, desc[UR12][R6.64] ;  /* 0x0000000c06147981 */ /* 0x000f22000c1e1b00 */
[----:B--2---:R-:W-:-:S04]  /*0640*/  IMAD.WIDE.U32 R8, R9, 0x8, R12 ;  /* 0x0000000809087825 */ /* 0x004fc800078e000c */
[----:B------:R-:W-:Y:S01]  /*0650*/  IMAD.WIDE.U32 R2, R5, 0x8, R12 ;  /* 0x0000000805027825 */ /* 0x000fe200078e000c */
[----:B------:R-:W4:Y:S04]  /*0660*/  LDG.E.64 R16, desc[UR12][R8.64] ;  /* 0x0000000c08107981 */ /* 0x000f28000c1e1b00 */
[----:B------:R-:W2:Y:S01]  /*0670*/  LDG.E.64 R18, desc[UR12][R2.64] ;  /* 0x0000000c02127981 */ /* 0x000ea2000c1e1b00 */
[----:B---3--:R-:W-:-:S05]  /*0680*/  IMAD.WIDE.U32 R10, R4, 0x8, R10 ;  /* 0x00000008040a7825 */ /* 0x008fca00078e000a */
[----:B------:R-:W3:Y:S01]  /*0690*/  LDG.E.64 R14, desc[UR12][R10.64] ;  /* 0x0000000c0a0e7981 */ /* 0x000ee2000c1e1b00 */
[----:B------:R-:W-:-:S04]  /*06a0*/  VIADD R5, R5, UR4 ;  /* 0x0000000405057c36 */ /* 0x000fc80008000000 */
[----:B------:R-:W-:Y:S01]  /*06b0*/  IMAD.WIDE.U32 R12, R5, 0x8, R12 ;  /* 0x00000008050c7825 */ /* 0x000fe200078e000c */
[-C--:B----4-:R-:W-:Y:S02]  /*06c0*/  DMUL R22, R16, R20.reuse ;  /* 0x0000001410167228 */ /* 0x090fe40000000000 */
[----:B--2---:R-:W-:-:S06]  /*06d0*/  DMUL R20, R18, R20 ;  /* 0x0000001412147228 */ /* 0x004fcc0000000000 */
[C---:B---3--:R-:W-:Y:S02]  /*06e0*/  DFMA R18, R14.reuse, R18, -R22 ;  /* 0x000000120e12722b */ /* 0x048fe40000000816 */
[----:B------:R-:W-:-:S05]  /*06f0*/  DFMA R20, R14, R16, R20 ;  /* 0x000000100e14722b */ /* 0x000fca0000000014 */
[----:B------:R1:W-:Y:S04]  /*0700*/  STG.E.64 desc[UR12][R2.64], R18 ;  /* 0x0000001202007986 */ /* 0x0003e8000c101b0c */
[----:B------:R1:W-:Y:S04]  /*0710*/  STG.E.64 desc[UR12][R8.64], R20 ;  /* 0x0000001408007986 */ /* 0x0003e8000c101b0c */
[----:B------:R-:W2:Y:S04]  /*0720*/  LDG.E.64 R6, desc[UR12][R6.64+0x8] ;  /* 0x0000080c06067981 */ /* 0x000ea8000c1e1b00 */
[----:B------:R-:W2:Y:S04]  /*0730*/  LDG.E.64 R14, desc[UR12][R2.64] ;  /* 0x0000000c020e7981 */ /* 0x000ea8000c1e1b00 */
[----:B------:R-:W3:Y:S04]  /*0740*/  LDG.E.64 R16, desc[UR12][R12.64] ;  /* 0x0000000c0c107981 */ /* 0x000ee8000c1e1b00 */
[----:B------:R-:W4:Y:S01]  /*0750*/  LDG.E.64 R10, desc[UR12][R10.64+0x8] ;  /* 0x0000080c0a0a7981 */ /* 0x000f22000c1e1b00 */
[----:B------:R-:W-:Y:S01]  /*0760*/  IADD3 R4, PT, PT, R4, 0x2, RZ ;  /* 0x0000000204047810 */ /* 0x000fe20007ffe0ff */
[----:B--2---:R-:W-:-:S02]  /*0770*/  DMUL R24, R14, R6 ;  /* 0x000000060e187228 */ /* 0x004fc40000000000 */
[----:B---3--:R-:W-:-:S06]  /*0780*/  DMUL R22, R16, R6 ;  /* 0x0000000610167228 */ /* 0x008fcc0000000000 */
[C---:B----4-:R-:W-:Y:S02]  /*0790*/  DFMA R24, R10.reuse, R16, -R24 ;  /* 0x000000100a18722b */ /* 0x050fe40000000818 */
[----:B------:R-:W-:-:S05]  /*07a0*/  DFMA R22, R10, R14, R22 ;  /* 0x0000000e0a16722b */ /* 0x000fca0000000016 */
[----:B------:R1:W-:Y:S04]  /*07b0*/  STG.E.64 desc[UR12][R12.64], R24 ;  /* 0x000000180c007986 */ /* 0x0003e8000c101b0c */
[----:B------:R1:W-:Y:S02]  /*07c0*/  STG.E.64 desc[UR12][R2.64], R22 ;  /* 0x0000001602007986 */ /* 0x0003e4000c101b0c */
.L_x_3:
[----:B------:R-:W-:Y:S05]  /*07d0*/  @P1 BRA `(.L_x_0) ;  /* 0x0000000000501947 */ /* 0x000fea0003800000 */
[----:B------:R-:W2:Y:S01]  /*07e0*/  LDCU UR4, c[0x0][0x380] ;  /* 0x00007000ff0477ac */ /* 0x000ea20008000800 */
[----:B-1----:R-:W1:Y:S08]  /*07f0*/  LDC.64 R12, c[0x0][0x398] ;  /* 0x0000e600ff0c7b82 */ /* 0x002e700000000a00 */
[----:B0-----:R-:W0:Y:S08]  /*0800*/  LDC.64 R6, c[0x0][0x388] ;  /* 0x0000e200ff067b82 */ /* 0x001e300000000a00 */
[----:B------:R-:W3:Y:S01]  /*0810*/  LDC.64 R14, c[0x0][0x390] ;  /* 0x0000e400ff0e7b82 */ /* 0x000ee20000000a00 */
[----:B--2---:R-:W-:-:S04]  /*0820*/  IMAD R3, R4, UR4, R0 ;  /* 0x0000000404037c24 */ /* 0x004fc8000f8e0200 */
[----:B------:R-:W-:Y:S02]  /*0830*/  VIADD R5, R3, UR4 ;  /* 0x0000000403057c36 */ /* 0x000fe40008000000 */
[----:B-1----:R-:W-:-:S06]  /*0840*/  IMAD.WIDE.U32 R12, R4, 0x8, R12 ;  /* 0x00000008040c7825 */ /* 0x002fcc00078e000c */
[----:B------:R-:W2:Y:S01]  /*0850*/  LDG.E.64 R12, desc[UR12][R12.64] ;  /* 0x0000000c0c0c7981 */ /* 0x000ea2000c1e1b00 */
[----:B0-----:R-:W-:-:S04]  /*0860*/  IMAD.WIDE.U32 R2, R3, 0x8, R6 ;  /* 0x0000000803027825 */ /* 0x001fc800078e0006 */
[----:B------:R-:W-:Y:S01]  /*0870*/  IMAD.WIDE.U32 R6, R5, 0x8, R6 ;  /* 0x0000000805067825 */ /* 0x000fe200078e0006 */
[----:B------:R-:W2:Y:S03]  /*0880*/  LDG.E.64 R8, desc[UR12][R2.64] ;  /* 0x0000000c02087981 */ /* 0x000ea6000c1e1b00 */
[----:B---3--:R-:W-:Y:S01]  /*0890*/  IMAD.WIDE.U32 R4, R4, 0x8, R14 ;  /* 0x0000000804047825 */ /* 0x008fe200078e000e */
[----:B------:R-:W3:Y:S05]  /*08a0*/  LDG.E.64 R10, desc[UR12][R6.64] ;  /* 0x0000000c060a7981 */ /* 0x000eea000c1e1b00 */
[----:B------:R-:W4:Y:S01]  /*08b0*/  LDG.E.64 R4, desc[UR12][R4.64] ;  /* 0x0000000c04047981 */ /* 0x000f22000c1e1b00 */
[----:B--2---:R-:W-:-:S02]  /*08c0*/  DMUL R16, R8, R12 ;  /* 0x0000000c08107228 */ /* 0x004fc40000000000 */
[----:B---3--:R-:W-:-:S06]  /*08d0*/  DMUL R14, R10, R12 ;  /* 0x0000000c0a0e7228 */ /* 0x008fcc0000000000 */
[C---:B----4-:R-:W-:Y:S02]  /*08e0*/  DFMA R16, R4.reuse, R10, -R16 ;  /* 0x0000000a0410722b */ /* 0x050fe40000000810 */
[----:B------:R-:W-:-:S05]  /*08f0*/  DFMA R14, R4, R8, R14 ;  /* 0x00000008040e722b */ /* 0x000fca000000000e */
[----:B------:R2:W-:Y:S04]  /*0900*/  STG.E.64 desc[UR12][R6.64], R16 ;  /* 0x0000001006007986 */ /* 0x0005e8000c101b0c */
[----:B------:R2:W-:Y:S02]  /*0910*/  STG.E.64 desc[UR12][R2.64], R14 ;  /* 0x0000000e02007986 */ /* 0x0005e4000c101b0c */
.L_x_0:
[----:B-12---:R-:W1:Y:S08]  /*0920*/  LDC R3, c[0x0][0x380] ;  /* 0x0000e000ff037b82 */ /* 0x006e700000000800 */
[----:B0-----:R-:W0:Y:S01]  /*0930*/  LDC.64 R6, c[0x0][0x388] ;  /* 0x0000e200ff067b82 */ /* 0x001e220000000a00 */
[----:B-1----:R-:W-:-:S04]  /*0940*/  IMAD R5, R0, R3, R0 ;  /* 0x0000000300057224 */ /* 0x002fc800078e0200 */
[C---:B------:R-:W-:Y:S02]  /*0950*/  IMAD.IADD R3, R5.reuse, 0x1, R3 ;  /* 0x0000000105037824 */ /* 0x040fe400078e0203 */
[----:B0-----:R-:W-:-:S04]  /*0960*/  IMAD.WIDE.U32 R4, R5, 0x8, R6 ;  /* 0x0000000805047825 */ /* 0x001fc800078e0006 */
[----:B------:R-:W-:Y:S01]  /*0970*/  IMAD.WIDE.U32 R6, R3, 0x8, R6 ;  /* 0x0000000803067825 */ /* 0x000fe200078e0006 */
[----:B------:R-:W2:Y:S04]  /*0980*/  LDG.E.64 R8, desc[UR12][R4.64] ;  /* 0x0000000c04087981 */ /* 0x000ea8000c1e1b00 */
[----:B------:R-:W2:Y:S02]  /*0990*/  LDG.E.64 R10, desc[UR12][R6.64] ;  /* 0x0000000c060a7981 */ /* 0x000ea4000c1e1b00 */
[----:B--2---:R-:W-:-:S14]  /*09a0*/  DSETP.GT.AND P0, PT, |R8|, |R10|, PT ;  /* 0x4000000a0800722a */ /* 0x004fdc0003f04200 */
[----:B------:R-:W-:Y:S05]  /*09b0*/  @!P0 BRA `(.L_x_4) ;  /* 0x0000000400dc8947 */ /* 0x000fea0003800000 */
[----:B------:R-:W-:Y:S01]  /*09c0*/  DADD R22, -RZ, |R8| ;  /* 0x00000000ff167229 */ /* 0x000fe20000000508 */
[----:B------:R-:W-:-:S10]  /*09d0*/  MOV R0, 0x9f0 ;  /* 0x000009f000007802 */ /* 0x000fd40000000f00 */
[----:B------:R-:W-:Y:S05]  /*09e0*/  CALL.REL.NOINC `($_Z12rotation_GPUjPdS_S_S_j$__internal_accurate_pow) ;  /* 0x00000018003c7944 */ /* 0x000fea0003c00000 */
[C---:B------:R-:W-:Y:S02]  /*09f0*/  DADD R2, R8.reuse, 2 ;  /* 0x4000000008027429 */ /* 0x040fe40000000000 */
[----:B------:R-:W-:Y:S02]  /*0a00*/  DSETP.NEU.AND P0, PT, R8, RZ, PT ;  /* 0x000000ff0800722a */ /* 0x000fe40003f0d000 */
[----:B------:R-:W-:-:S06]  /*0a10*/  DADD R22, -RZ, |R10| ;  /* 0x00000000ff167229 */ /* 0x000fcc000000050a */
[----:B------:R-:W-:Y:S02]  /*0a20*/  LOP3.LUT R2, R3, 0x7ff00000, RZ, 0xc0, !PT ;  /* 0x7ff0000003027812 */ /* 0x000fe400078ec0ff */
[----:B------:R-:W-:Y:S02]  /*0a30*/  MOV R3, R13 ;  /* 0x0000000d00037202 */ /* 0x000fe40000000f00 */
[----:B------:R-:W-:Y:S01]  /*0a40*/  ISETP.NE.AND P1, PT, R2, 0x7ff00000, PT ;  /* 0x7ff000000200780c */ /* 0x000fe20003f25270 */
[----:B------:R-:W-:Y:S01]  /*0a50*/  IMAD.MOV.U32 R2, RZ, RZ, R12 ;  /* 0x000000ffff027224 */ /* 0x000fe200078e000c */
[----:B------:R-:W-:-:S11]  /*0a60*/  @!P0 CS2R R2, SRZ ;  /* 0x0000000000028805 */ /* 0x000fd6000001ff00 */
[----:B------:R-:W-:Y:S05]  /*0a70*/  @P1 BRA `(.L_x_5) ;  /* 0x0000000000181947 */ /* 0x000fea0003800000 */
[----:B------:R-:W-:-:S14]  /*0a80*/  DSETP.NAN.AND P0, PT, R8, R8, PT ;  /* 0x000000080800722a */ /* 0x000fdc0003f08000 */
[----:B------:R-:W-:Y:S01]  /*0a90*/  @P0 DADD R2, R8, 2 ;  /* 0x4000000008020429 */ /* 0x000fe20000000000 */
[----:B------:R-:W-:Y:S10]  /*0aa0*/  @P0 BRA `(.L_x_5) ;  /* 0x00000000000c0947 */ /* 0x000ff40003800000 */
[----:B------:R-:W-:-:S14]  /*0ab0*/  DSETP.NEU.AND P0, PT, |R8|, +INF , PT ;  /* 0x7ff000000800742a */ /* 0x000fdc0003f0d200 */
[----:B------:R-:W-:Y:S02]  /*0ac0*/  @!P0 IMAD.MOV.U32 R2, RZ, RZ, 0x0 ;  /* 0x00000000ff028424 */ /* 0x000fe400078e00ff */
[----:B------:R-:W-:-:S07]  /*0ad0*/  @!P0 IMAD.MOV.U32 R3, RZ, RZ, 0x7ff00000 ;  /* 0x7ff00000ff038424 */ /* 0x000fce00078e00ff */
.L_x_5:
[----:B------:R-:W-:-:S07]  /*0ae0*/  MOV R0, 0xb00 ;  /* 0x00000b0000007802 */ /* 0x000fce0000000f00 */
[----:B------:R-:W-:Y:S05]  /*0af0*/  CALL.REL.NOINC `($_Z12rotation_GPUjPdS_S_S_j$__internal_accurate_pow) ;  /* 0x0000001400f87944 */ /* 0x000fea0003c00000 */
[C---:B------:R-:W-:Y:S02]  /*0b00*/  DADD R14, R10.reuse, 2 ;  /* 0x400000000a0e7429 */ /* 0x040fe40000000000 */
[----:B------:R-:W-:Y:S02]  /*0b10*/  DSETP.NEU.AND P1, PT, R10, RZ, PT ;  /* 0x000000ff0a00722a */ /* 0x000fe40003f2d000 */
[----:B------:R-:W-:Y:S02]  /*0b20*/  DSETP.NEU.AND P3, PT, R8, 1, PT ;  /* 0x3ff000000800742a */ /* 0x000fe40003f6d000 */
[----:B------:R-:W-:-:S04]  /*0b30*/  DSETP.NEU.AND P0, PT, R10, 1, PT ;  /* 0x3ff000000a00742a */ /* 0x000fc80003f0d000 */
[----:B------:R-:W-:Y:S02]  /*0b40*/  LOP3.LUT R14, R15, 0x7ff00000, RZ, 0xc0, !PT ;  /* 0x7ff000000f0e7812 */ /* 0x000fe400078ec0ff */
[----:B------:R-:W-:Y:S02]  /*0b50*/  FSEL R15, R3, 1.875, P3 ;  /* 0x3ff00000030f7808 */ /* 0x000fe40001800000 */
[----:B------:R-:W-:Y:S02]  /*0b60*/  ISETP.NE.AND P2, PT, R14, 0x7ff00000, PT ;  /* 0x7ff000000e00780c */ /* 0x000fe40003f45270 */
[----:B------:R-:W-:Y:S02]  /*0b70*/  FSEL R14, R2, RZ, P3 ;  /* 0x000000ff020e7208 */ /* 0x000fe40001800000 */
[----:B------:R-:W-:-:S09]  /*0b80*/  @!P1 CS2R R12, SRZ ;  /* 0x00000000000c9805 */ /* 0x000fd2000001ff00 */
[----:B------:R-:W-:Y:S05]  /*0b90*/  @P2 BRA `(.L_x_6) ;  /* 0x0000000000182947 */ /* 0x000fea0003800000 */
[----:B------:R-:W-:-:S14]  /*0ba0*/  DSETP.NAN.AND P1, PT, R10, R10, PT ;  /* 0x0000000a0a00722a */ /* 0x000fdc0003f28000 */
[----:B------:R-:W-:Y:S01]  /*0bb0*/  @P1 DADD R12, R10, 2 ;  /* 0x400000000a0c1429 */ /* 0x000fe20000000000 */
[----:B------:R-:W-:Y:S10]  /*0bc0*/  @P1 BRA `(.L_x_6) ;  /* 0x00000000000c1947 */ /* 0x000ff40003800000 */
[----:B------:R-:W-:-:S14]  /*0bd0*/  DSETP.NEU.AND P1, PT, |R10|, +INF , PT ;  /* 0x7ff000000a00742a */ /* 0x000fdc0003f2d200 */
[----:B------:R-:W-:Y:S01]  /*0be0*/  @!P1 IMAD.MOV.U32 R12, RZ, RZ, 0x0 ;  /* 0x00000000ff0c9424 */ /* 0x000fe200078e00ff */
[----:B------:R-:W-:-:S07]  /*0bf0*/  @!P1 MOV R13, 0x7ff00000 ;  /* 0x7ff00000000d9802 */ /* 0x000fce0000000f00 */
.L_x_6:
[----:B------:R-:W-:Y:S01]  /*0c00*/  FSEL R2, R12, RZ, P0 ;  /* 0x000000ff0c027208 */ /* 0x000fe20000000000 */
[----:B------:R-:W-:Y:S01]  /*0c10*/  IMAD.MOV.U32 R10, RZ, RZ, 0x0 ;  /* 0x00000000ff0a7424 */ /* 0x000fe200078e00ff */
[----:B------:R-:W-:Y:S01]  /*0c20*/  FSEL R3, R13, 1.875, P0 ;  /* 0x3ff000000d037808 */ /* 0x000fe20000000000 */
[----:B------:R-:W-:-:S05]  /*0c30*/  IMAD.MOV.U32 R11, RZ, RZ, 0x3fd80000 ;  /* 0x3fd80000ff0b7424 */ /* 0x000fca00078e00ff */
[----:B------:R-:W-:-:S06]  /*0c40*/  DADD R14, R14, R2 ;  /* 0x000000000e0e7229 */ /* 0x000fcc0000000002 */
[----:B------:R-:W0:Y:S04]  /*0c50*/  MUFU.RSQ64H R13, R15 ;  /* 0x0000000f000d7308 */ /* 0x000e280000001c00 */
[----:B------:R-:W-:-:S05]  /*0c60*/  VIADD R12, R15, 0xfcb00000 ;  /* 0xfcb000000f0c7836 */ /* 0x000fca0000000000 */
[----:B------:R-:W-:Y:S01]  /*0c70*/  ISETP.GE.U32.AND P0, PT, R12, 0x7ca00000, PT ;  /* 0x7ca000000c00780c */ /* 0x000fe20003f06070 */
[----:B0-----:R-:W-:-:S08]  /*0c80*/  DMUL R2, R12, R12 ;  /* 0x0000000c0c027228 */ /* 0x001fd00000000000 */
[----:B------:R-:W-:-:S08]  /*0c90*/  DFMA R2, R14, -R2, 1 ;  /* 0x3ff000000e02742b */ /* 0x000fd00000000802 */
[----:B------:R-:W-:Y:S02]  /*0ca0*/  DFMA R10, R2, R10, 0.5 ;  /* 0x3fe00000020a742b */ /* 0x000fe4000000000a */
[----:B------:R-:W-:-:S08]  /*0cb0*/  DMUL R2, R12, R2 ;  /* 0x000000020c027228 */ /* 0x000fd00000000000 */
[----:B------:R-:W-:-:S08]  /*0cc0*/  DFMA R16, R10, R2, R12 ;  /* 0x000000020a10722b */ /* 0x000fd0000000000c */
[----:B------:R-:W-:Y:S02]  /*0cd0*/  DMUL R18, R14, R16 ;  /* 0x000000100e127228 */ /* 0x000fe40000000000 */
[----:B------:R-:W-:Y:S01]  /*0ce0*/  IADD3 R3, PT, PT, R17, -0x100000, RZ ;  /* 0xfff0000011037810 */ /* 0x000fe20007ffe0ff */
[----:B------:R-:W-:-:S05]  /*0cf0*/  IMAD.MOV.U32 R2, RZ, RZ, R16 ;  /* 0x000000ffff027224 */ /* 0x000fca00078e0010 */
[----:B------:R-:W-:-:S08]  /*0d00*/  DFMA R20, R18, -R18, R14 ;  /* 0x800000121214722b */ /* 0x000fd0000000000e */
[----:B------:R-:W-:Y:S01]  /*0d10*/  DFMA R10, R20, R2, R18 ;  /* 0x00000002140a722b */ /* 0x000fe20000000012 */
[----:B------:R-:W-:Y:S10]  /*0d20*/  @!P0 BRA `(.L_x_7) ;  /* 0x0000000000288947 */ /* 0x000ff40003800000 */
[----:B------:R-:W-:Y:S02]  /*0d30*/  IMAD.MOV.U32 R0, RZ, RZ, R14 ;  /* 0x000000ffff007224 */ /* 0x000fe400078e000e */
[----:B------:R-:W-:Y:S01]  /*0d40*/  IMAD.MOV.U32 R14, RZ, RZ, R18 ;  /* 0x000000ffff0e7224 */ /* 0x000fe200078e0012 */
[----:B------:R-:W-:Y:S01]  /*0d50*/  MOV R18, R12 ;  /* 0x0000000c00127202 */ /* 0x000fe20000000f00 */
[----:B------:R-:W-:Y:S01]  /*0d60*/  IMAD.MOV.U32 R10, RZ, RZ, R16 ;  /* 0x000000ffff0a7224 */ /* 0x000fe200078e0010 */
[----:B------:R-:W-:Y:S01]  /*0d70*/  MOV R16, R20 ;  /* 0x0000001400107202 */ /* 0x000fe20000000f00 */
[----:B------:R-:W-:Y:S01]  /*0d80*/  IMAD.MOV.U32 R11, RZ, RZ, R21 ;  /* 0x000000ffff0b7224 */ /* 0x000fe200078e0015 */
[----:B------:R-:W-:Y:S01]  /*0d90*/  MOV R12, 0xdd0 ;  /* 0x00000dd0000c7802 */ /* 0x000fe20000000f00 */
[----:B------:R-:W-:Y:S02]  /*0da0*/  IMAD.MOV.U32 R17, RZ, RZ, R19 ;  /* 0x000000ffff117224 */ /* 0x000fe400078e0013 */
[----:B------:R-:W-:-:S07]  /*0db0*/  IMAD.MOV.U32 R13, RZ, RZ, R3 ;  /* 0x000000ffff0d7224 */ /* 0x000fce00078e0003 */
[----:B------:R-:W-:Y:S05]  /*0dc0*/  CALL.REL.NOINC `($__internal_2_$__cuda_sm20_dsqrt_rn_f64_mediumpath_v1) ;  /* 0x0000001000987944 */ /* 0x000fea0003c00000 */
.L_x_7:
[----:B------:R-:W0:Y:S01]  /*0dd0*/  MUFU.RCP64H R3, R11 ;  /* 0x0000000b00037308 */ /* 0x000e220000001800 */
[----:B------:R-:W-:Y:S01]  /*0de0*/  IMAD.MOV.U32 R2, RZ, RZ, 0x1 ;  /* 0x00000001ff027424 */ /* 0x000fe200078e00ff */
[----:B------:R-:W-:-:S05]  /*0df0*/  FSETP.GEU.AND P1, PT, |R9|, 6.5827683646048100446e-37, PT ;  /* 0x036000000900780b */ /* 0x000fca0003f2e200 */
[----:B0-----:R-:W-:-:S08]  /*0e00*/  DFMA R12, R2, -R10, 1 ;  /* 0x3ff00000020c742b */ /* 0x001fd0000000080a */
[----:B------:R-:W-:-:S08]  /*0e10*/  DFMA R12, R12, R12, R12 ;  /* 0x0000000c0c0c722b */ /* 0x000fd0000000000c */
[----:B------:R-:W-:-:S08]  /*0e20*/  DFMA R12, R2, R12, R2 ;  /* 0x0000000c020c722b */ /* 0x000fd00000000002 */
[----:B------:R-:W-:-:S08]  /*0e30*/  DFMA R2, R12, -R10, 1 ;  /* 0x3ff000000c02742b */ /* 0x000fd0000000080a */
[----:B------:R-:W-:-:S08]  /*0e40*/  DFMA R2, R12, R2, R12 ;  /* 0x000000020c02722b */ /* 0x000fd0000000000c */
[----:B------:R-:W-:-:S08]  /*0e50*/  DMUL R12, R8, R2 ;  /* 0x00000002080c7228 */ /* 0x000fd00000000000 */
[----:B------:R-:W-:-:S08]  /*0e60*/  DFMA R14, R12, -R10, R8 ;  /* 0x8000000a0c0e722b */ /* 0x000fd00000000008 */
[----:B------:R-:W-:-:S10]  /*0e70*/  DFMA R2, R2, R14, R12 ;  /* 0x0000000e0202722b */ /* 0x000fd4000000000c */
[----:B------:R-:W-:-:S05]  /*0e80*/  FFMA R0, RZ, R11, R3 ;  /* 0x0000000bff007223 */ /* 0x000fca0000000003 */
[----:B------:R-:W-:-:S13]  /*0e90*/  FSETP.GT.AND P0, PT, |R0|, 1.469367938527859385e-39, PT ;  /* 0x001000000000780b */ /* 0x000fda0003f04200 */
[----:B------:R-:W-:Y:S05]  /*0ea0*/  @P0 BRA P1, `(.L_x_8) ;  /* 0x0000000000180947 */ /* 0x000fea0000800000 */
[----:B------:R-:W-:Y:S01]  /*0eb0*/  IMAD.MOV.U32 R14, RZ, RZ, R8 ;  /* 0x000000ffff0e7224 */ /* 0x000fe200078e0008 */
[----:B------:R-:W-:Y:S01]  /*0ec0*/  MOV R15, R9 ;  /* 0x00000009000f7202 */ /* 0x000fe20000000f00 */
[----:B------:R-:W-:Y:S01]  /*0ed0*/  IMAD.MOV.U32 R16, RZ, RZ, R10 ;  /* 0x000000ffff107224 */ /* 0x000fe200078e000a */
[----:B------:R-:W-:Y:S01]  /*0ee0*/  MOV R26, 0xf10 ;  /* 0x00000f10001a7802 */ /* 0x000fe20000000f00 */
[----:B------:R-:W-:-:S07]  /*0ef0*/  IMAD.MOV.U32 R17, RZ, RZ, R11 ;  /* 0x000000ffff117224 */ /* 0x000fce00078e000b */
[----:B------:R-:W-:Y:S05]  /*0f00*/  CALL.REL.NOINC `($__internal_1_$__cuda_sm20_div_rn_f64_full) ;  /* 0x0000000800e47944 */ /* 0x000fea0003c00000 */
.L_x_8:
[----:B------:R-:W0:Y:S08]  /*0f10*/  LDC R13, c[0x0][0x3a8] ;  /* 0x0000ea00ff0d7b82 */ /* 0x000e300000000800 */
[----:B------:R-:W0:Y:S02]  /*0f20*/  LDC.64 R8, c[0x0][0x390] ;  /* 0x0000e400ff087b82 */ /* 0x000e240000000a00 */
[----:B0-----:R-:W-:-:S05]  /*0f30*/  IMAD.WIDE.U32 R8, R13, 0x8, R8 ;  /* 0x000000080d087825 */ /* 0x001fca00078e0008 */
[----:B------:R0:W-:Y:S04]  /*0f40*/  STG.E.64 desc[UR12][R8.64], R2 ;  /* 0x0000000208007986 */ /* 0x0001e8000c101b0c */
[----:B------:R-:W2:Y:S01]  /*0f50*/  LDG.E.64 R12, desc[UR12][R6.64] ;  /* 0x0000000c060c7981 */ /* 0x000ea2000c1e1b00 */
[----:B------:R-:W1:Y:S01]  /*0f60*/  MUFU.RCP64H R15, R11 ;  /* 0x0000000b000f7308 */ /* 0x000e620000001800 */
[----:B------:R-:W-:-:S06]  /*0f70*/  IMAD.MOV.U32 R14, RZ, RZ, 0x1 ;  /* 0x00000001ff0e7424 */ /* 0x000fcc00078e00ff */
[----:B-1----:R-:W-:-:S08]  /*0f80*/  DFMA R16, R14, -R10, 1 ;  /* 0x3ff000000e10742b */ /* 0x002fd0000000080a */
[----:B------:R-:W-:-:S08]  /*0f90*/  DFMA R16, R16, R16, R16 ;  /* 0x000000101010722b */ /* 0x000fd00000000010 */
[----:B------:R-:W-:-:S08]  /*0fa0*/  DFMA R16, R14, R16, R14 ;  /* 0x000000100e10722b */ /* 0x000fd0000000000e */
[----:B------:R-:W-:-:S08]  /*0fb0*/  DFMA R14, R16, -R10, 1 ;  /* 0x3ff00000100e742b */ /* 0x000fd0000000080a */
[----:B------:R-:W-:-:S08]  /*0fc0*/  DFMA R18, R16, R14, R16 ;  /* 0x0000000e1012722b */ /* 0x000fd00000000010 */
[----:B--2---:R-:W-:Y:S01]  /*0fd0*/  DMUL R14, R18, R12 ;  /* 0x0000000c120e7228 */ /* 0x004fe20000000000 */
[----:B------:R-:W-:-:S07]  /*0fe0*/  FSETP.GEU.AND P1, PT, |R13|, 6.5827683646048100446e-37, PT ;  /* 0x036000000d00780b */ /* 0x000fce0003f2e200 */
[----:B------:R-:W-:-:S08]  /*0ff0*/  DFMA R16, R14, -R10, R12 ;  /* 0x8000000a0e10722b */ /* 0x000fd0000000000c */
[----:B0-----:R-:W-:-:S10]  /*1000*/  DFMA R2, R18, R16, R14 ;  /* 0x000000101202722b */ /* 0x001fd4000000000e */
[----:B------:R-:W-:-:S05]  /*1010*/  FFMA R0, RZ, R11, R3 ;  /* 0x0000000bff007223 */ /* 0x000fca0000000003 */
[----:B------:R-:W-:-:S13]  /*1020*/  FSETP.GT.AND P0, PT, |R0|, 1.469367938527859385e-39, PT ;  /* 0x001000000000780b */ /* 0x000fda0003f04200 */
[----:B------:R-:W-:Y:S05]  /*1030*/  @P0 BRA P1, `(.L_x_9) ;  /* 0x0000000000180947 */ /* 0x000fea0000800000 */
[----:B------:R-:W-:Y:S01]  /*1040*/  MOV R14, R12 ;  /* 0x0000000c000e7202 */ /* 0x000fe20000000f00 */
[----:B------:R-:W-:Y:S01]  /*1050*/  IMAD.MOV.U32 R15, RZ, RZ, R13 ;  /* 0x000000ffff0f7224 */ /* 0x000fe200078e000d */
[----:B------:R-:W-:Y:S01]  /*1060*/  MOV R26, 0x10a0 ;  /* 0x000010a0001a7802 */ /* 0x000fe20000000f00 */
[----:B------:R-:W-:Y:S02]  /*1070*/  IMAD.MOV.U32 R16, RZ, RZ, R10 ;  /* 0x000000ffff107224 */ /* 0x000fe400078e000a */
[----:B------:R-:W-:-:S07]  /*1080*/  IMAD.MOV.U32 R17, RZ, RZ, R11 ;  /* 0x000000ffff117224 */ /* 0x000fce00078e000b */
[----:B------:R-:W-:Y:S05]  /*1090*/  CALL.REL.NOINC `($__internal_1_$__cuda_sm20_div_rn_f64_full) ;  /* 0x0000000800807944 */ /* 0x000fea0003c00000 */
.L_x_9:
[----:B------:R-:W0:Y:S01]  /*10a0*/  LDC.64 R10, c[0x0][0x398] ;  /* 0x0000e600ff0a7b82 */ /* 0x000e220000000a00 */
[----:B------:R-:W1:Y:S02]  /*10b0*/  LDCU UR4, c[0x0][0x3a8] ;  /* 0x00007500ff0477ac */ /* 0x000e640008000800 */
[----:B-1----:R-:W-:-:S05]  /*10c0*/  MOV R0, UR4 ;  /* 0x0000000400007c02 */ /* 0x002fca0008000f00 */
[----:B0-----:R-:W-:-:S05]  /*10d0*/  IMAD.WIDE.U32 R10, R0, 0x8, R10 ;  /* 0x00000008000a7825 */ /* 0x001fca00078e000a */
[----:B------:R0:W-:Y:S04]  /*10e0*/  STG.E.64 desc[UR12][R10.64], R2 ;  /* 0x000000020a007986 */ /* 0x0001e8000c101b0c */
[----:B------:R-:W5:Y:S01]  /*10f0*/  LDG.E.64 R8, desc[UR12][R8.64] ;  /* 0x0000000c08087981 */ /* 0x000f62000c1e1b00 */
[----:B------:R-:W-:Y:S02]  /*1100*/  IMAD.MOV.U32 R12, RZ, RZ, R2 ;  /* 0x000000ffff0c7224 */ /* 0x000fe400078e0002 */
[----:B------:R-:W-:Y:S01]  /*1110*/  IMAD.MOV.U32 R13, RZ, RZ, R3 ;  /* 0x000000ffff0d7224 */ /* 0x000fe200078e0003 */
[----:B------:R-:W-:Y:S06]  /*1120*/  BRA `(.L_x_10) ;  /* 0x0000000400607947 */ /* 0x000fec0003800000 */
.L_x_4:
[----:B------:R-:W0:Y:S01]  /*1130*/  MUFU.RCP64H R3, R11 ;  /* 0x0000000b00037308 */ /* 0x000e220000001800 */
[----:B------:R-:W-:Y:S01]  /*1140*/  IMAD.MOV.U32 R2, RZ, RZ, 0x1 ;  /* 0x00000001ff027424 */ /* 0x000fe200078e00ff */
[----:B------:R-:W-:-:S05]  /*1150*/  FSETP.GEU.AND P1, PT, |R9|, 6.5827683646048100446e-37, PT ;  /* 0x036000000900780b */ /* 0x000fca0003f2e200 */
[----:B0-----:R-:W-:-:S08]  /*1160*/  DFMA R12, -R10, R2, 1 ;  /* 0x3ff000000a0c742b */ /* 0x001fd00000000102 */
[----:B------:R-:W-:-:S08]  /*1170*/  DFMA R12, R12, R12, R12 ;  /* 0x0000000c0c0c722b */ /* 0x000fd0000000000c */
[----:B------:R-:W-:-:S08]  /*1180*/  DFMA R12, R2, R12, R2 ;  /* 0x0000000c020c722b */ /* 0x000fd00000000002 */
[----:B------:R-:W-:-:S08]  /*1190*/  DFMA R2, -R10, R12, 1 ;  /* 0x3ff000000a02742b */ /* 0x000fd0000000010c */
[----:B------:R-:W-:-:S08]  /*11a0*/  DFMA R2, R12, R2, R12 ;  /* 0x000000020c02722b */ /* 0x000fd0000000000c */
[----:B------:R-:W-:-:S08]  /*11b0*/  DMUL R12, R8, R2 ;  /* 0x00000002080c7228 */ /* 0x000fd00000000000 */
[----:B------:R-:W-:-:S08]  /*11c0*/  DFMA R14, -R10, R12, R8 ;  /* 0x0000000c0a0e722b */ /* 0x000fd00000000108 */
[----:B------:R-:W-:-:S10]  /*11d0*/  DFMA R2, R2, R14, R12 ;  /* 0x0000000e0202722b */ /* 0x000fd4000000000c */
        /* <DEDUP_REMOVED lines=9> */
.L_x_11:
[----:B------:R-:W-:Y:S01]  /*1270*/  DADD R22, -RZ, |R2| ;  /* 0x00000000ff167229 */ /* 0x000fe20000000502 */
[----:B------:R-:W-:-:S10]  /*1280*/  MOV R0, 0x12a0 ;  /* 0x000012a000007802 */ /* 0x000fd40000000f00 */
[----:B------:R-:W-:Y:S05]  /*1290*/  CALL.REL.NOINC `($_Z12rotation_GPUjPdS_S_S_j$__internal_accurate_pow) ;  /* 0x0000001000107944 */ /* 0x000fea0003c00000 */
[C---:B------:R-:W-:Y:S02]  /*12a0*/  DADD R8, |R2|.reuse, 2 ;  /* 0x4000000002087429 */ /* 0x040fe40000000200 */
[----:B------:R-:W-:-:S08]  /*12b0*/  DSETP.NEU.AND P0, PT, R2, RZ, PT ;  /* 0x000000ff0200722a */ /* 0x000fd00003f0d000 */
[----:B------:R-:W-:-:S04]  /*12c0*/  LOP3.LUT R8, R9, 0x7ff00000, RZ, 0xc0, !PT ;  /* 0x7ff0000009087812 */ /* 0x000fc800078ec0ff */
[----:B------:R-:W-:Y:S02]  /*12d0*/  ISETP.NE.AND P1, PT, R8, 0x7ff00000, PT ;  /* 0x7ff000000800780c */ /* 0x000fe40003f25270 */
[----:B------:R-:W-:-:S11]  /*12e0*/  @!P0 CS2R R12, SRZ ;  /* 0x00000000000c8805 */ /* 0x000fd6000001ff00 */
[----:B------:R-:W-:Y:S05]  /*12f0*/  @P1 BRA `(.L_x_12) ;  /* 0x0000000000181947 */ /* 0x000fea0003800000 */
[----:B------:R-:W-:-:S14]  /*1300*/  DSETP.NAN.AND P0, PT, R2, R2, PT ;  /* 0x000000020200722a */ /* 0x000fdc0003f08000 */
[----:B------:R-:W-:Y:S01]  /*1310*/  @P0 DADD R12, |R2|, 2 ;  /* 0x40000000020c0429 */ /* 0x000fe20000000200 */
[----:B------:R-:W-:Y:S10]  /*1320*/  @P0 BRA `(.L_x_12) ;  /* 0x00000000000c0947 */ /* 0x000ff40003800000 */
[----:B------:R-:W-:-:S14]  /*1330*/  DSETP.NEU.AND P0, PT, |R2|, +INF , PT ;  /* 0x7ff000000200742a */ /* 0x000fdc0003f0d200 */
[----:B------:R-:W-:Y:S01]  /*1340*/  @!P0 MOV R12, 0x0 ;  /* 0x00000000000c8802 */ /* 0x000fe20000000f00 */
[----:B------:R-:W-:-:S07]  /*1350*/  @!P0 IMAD.MOV.U32 R13, RZ, RZ, 0x7ff00000 ;  /* 0x7ff00000ff0d8424 */ /* 0x000fce00078e00ff */
.L_x_12:
[----:B------:R-:W-:Y:S01]  /*1360*/  DADD R14, R12, 1 ;  /* 0x3ff000000c0e7429 */ /* 0x000fe20000000000 */
[----:B------:R-:W-:Y:S01]  /*1370*/  IMAD.MOV.U32 R12, RZ, RZ, 0x0 ;  /* 0x00000000ff0c7424 */ /* 0x000fe200078e00ff */
[----:B------:R-:W-:Y:S01]  /*1380*/  MOV R13, 0x3fd80000 ;  /* 0x3fd80000000d7802 */ /* 0x000fe20000000f00 */
[----:B------:R-:W-:-:S03]  /*1390*/  DSETP.NEU.AND P0, PT, |R2|, 1, PT ;  /* 0x3ff000000200742a */ /* 0x000fc60003f0d200 */
        /* <DEDUP_REMOVED lines=9> */
[----:B------:R-:W-:Y:S02]  /*1430*/  VIADD R13, R17, 0xfff00000 ;  /* 0xfff00000110d7836 */ /* 0x000fe40000000000 */
[----:B------:R-:W-:-:S04]  /*1440*/  IMAD.MOV.U32 R12, RZ, RZ, R16 ;  /* 0x000000ffff0c7224 */ /* 0x000fc800078e0010 */
[----:B------:R-:W-:-:S08]  /*1450*/  DFMA R20, R18, -R18, R14 ;  /* 0x800000121214722b */ /* 0x000fd0000000000e */
[----:B------:R-:W-:Y:S01]  /*1460*/  DFMA R10, R20, R12, R18 ;  /* 0x0000000c140a722b */ /* 0x000fe20000000012 */
[----:B------:R-:W-:Y:S10]  /*1470*/  @!P1 BRA `(.L_x_13) ;  /* 0x0000000000249947 */ /* 0x000ff40003800000 */
[----:B------:R-:W-:Y:S01]  /*1480*/  MOV R0, R14 ;  /* 0x0000000e00007202 */ /* 0x000fe20000000f00 */
[----:B------:R-:W-:Y:S01]  /*1490*/  IMAD.MOV.U32 R10, RZ, RZ, R16 ;  /* 0x000000ffff0a7224 */ /* 0x000fe200078e0010 */
[----:B------:R-:W-:Y:S01]  /*14a0*/  MOV R17, R19 ;  /* 0x0000001300117202 */ /* 0x000fe20000000f00 */
[----:B------:R-:W-:Y:S01]  /*14b0*/  IMAD.MOV.U32 R14, RZ, RZ, R18 ;  /* 0x000000ffff0e7224 */ /* 0x000fe200078e0012 */
[----:B------:R-:W-:Y:S01]  /*14c0*/  MOV R12, 0x1510 ;  /* 0x00001510000c7802 */ /* 0x000fe20000000f00 */
[----:B------:R-:W-:Y:S02]  /*14d0*/  IMAD.MOV.U32 R16, RZ, RZ, R20 ;  /* 0x000000ffff107224 */ /* 0x000fe400078e0014 */
[----:B------:R-:W-:Y:S02]  /*14e0*/  IMAD.MOV.U32 R11, RZ, RZ, R21 ;  /* 0x000000ffff0b7224 */ /* 0x000fe400078e0015 */
[----:B------:R-:W-:-:S07]  /*14f0*/  IMAD.MOV.U32 R18, RZ, RZ, R8 ;  /* 0x000000ffff127224 */ /* 0x000fce00078e0008 */
[----:B------:R-:W-:Y:S05]  /*1500*/  CALL.REL.NOINC `($__internal_2_$__cuda_sm20_dsqrt_rn_f64_mediumpath_v1) ;  /* 0x0000000800c87944 */ /* 0x000fea0003c00000 */
.L_x_13:
[----:B------:R-:W0:Y:S01]  /*1510*/  MUFU.RCP64H R9, R11 ;  /* 0x0000000b00097308 */ /* 0x000e220000001800 */
[----:B------:R-:W-:-:S05]  /*1520*/  VIADD R8, R11, 0x300402 ;  /* 0x003004020b087836 */ /* 0x000fca0000000000 */
[----:B------:R-:W-:Y:S01]  /*1530*/  FSETP.GEU.AND P1, PT, |R8|, 5.8789094863358348022e-39, PT ;  /* 0x004004020800780b */ /* 0x000fe20003f2e200 */
[----:B0-----:R-:W-:-:S08]  /*1540*/  DFMA R12, R8, -R10, 1 ;  /* 0x3ff00000080c742b */ /* 0x001fd0000000080a */
[----:B------:R-:W-:-:S08]  /*1550*/  DFMA R12, R12, R12, R12 ;  /* 0x0000000c0c0c722b */ /* 0x000fd0000000000c */
[----:B------:R-:W-:-:S08]  /*1560*/  DFMA R12, R8, R12, R8 ;  /* 0x0000000c080c722b */ /* 0x000fd00000000008 */
[----:B------:R-:W-:-:S08]  /*1570*/  DFMA R14, R12, -R10, 1 ;  /* 0x3ff000000c0e742b */ /* 0x000fd0000000080a */
[----:B------:R-:W-:Y:S01]  /*1580*/  DFMA R12, R12, R14, R12 ;  /* 0x0000000e0c0c722b */ /* 0x000fe2000000000c */
[----:B------:R-:W-:Y:S10]  /*1590*/  @P1 BRA `(.L_x_14) ;  /* 0x0000000000181947 */ /* 0x000ff40003800000 */
[----:B------:R-:W-:Y:S01]  /*15a0*/  LOP3.LUT R0, R11, 0x7fffffff, RZ, 0xc0, !PT ;  /* 0x7fffffff0b007812 */ /* 0x000fe200078ec0ff */
[----:B------:R-:W-:Y:S01]  /*15b0*/  IMAD.MOV.U32 R8, RZ, RZ, R10 ;  /* 0x000000ffff087224 */ /* 0x000fe200078e000a */
[----:B------:R-:W-:-:S03]  /*15c0*/  MOV R9, R11 ;  /* 0x0000000b00097202 */ /* 0x000fc60000000f00 */
[----:B------:R-:W-:Y:S01]  /*15d0*/  VIADD R12, R0, 0xfff00000 ;  /* 0xfff00000000c7836 */ /* 0x000fe20000000000 */
[----:B------:R-:W-:-:S07]  /*15e0*/  MOV R0, 0x1600 ;  /* 0x0000160000007802 */ /* 0x000fce0000000f00 */
[----:B------:R-:W-:Y:S05]  /*15f0*/  CALL.REL.NOINC `($__internal_0_$__cuda_sm20_dblrcp_rn_slowpath_v3) ;  /* 0x0000000000887944 */ /* 0x000fea0003c00000 */
.L_x_14:
[----:B------:R-:W0:Y:S01]  /*1600*/  LDC R0, c[0x0][0x3a8] ;  /* 0x0000ea00ff007b82 */ /* 0x000e220000000800 */
[----:B------:R-:W-:Y:S02]  /*1610*/  FSEL R14, R12, 3.01326627695323032584e+23, P0 ;  /* 0x667f3bcc0c0e7808 */ /* 0x000fe40000000000 */
[----:B------:R-:W-:-:S05]  /*1620*/  FSEL R15, R13, 1.8017766475677490234, P0 ;  /* 0x3fe6a09e0d0f7808 */ /* 0x000fca0000000000 */
[----:B------:R-:W0:Y:S01]  /*1630*/  LDC.64 R10, c[0x0][0x398] ;  /* 0x0000e600ff0a7b82 */ /* 0x000e220000000a00 */
[----:B------:R-:W-:-:S07]  /*1640*/  DMUL R8, R14, |R2| ;  /* 0x400000020e087228 */ /* 0x000fce0000000000 */
[----:B------:R-:W1:Y:S01]  /*1650*/  LDC.64 R16, c[0x0][0x390] ;  /* 0x0000e400ff107b82 */ /* 0x000e620000000a00 */
[----:B0-----:R-:W-:-:S05]  /*1660*/  IMAD.WIDE.U32 R10, R0, 0x8, R10 ;  /* 0x00000008000a7825 */ /* 0x001fca00078e000a */
[----:B------:R2:W-:Y:S01]  /*1670*/  STG.E.64 desc[UR12][R10.64], R14 ;  /* 0x0000000e0a007986 */ /* 0x0005e2000c101b0c */
[----:B-1----:R-:W-:-:S05]  /*1680*/  IMAD.WIDE.U32 R16, R0, 0x8, R16 ;  /* 0x0000000800107825 */ /* 0x002fca00078e0010 */
[----:B------:R2:W-:Y:S04]  /*1690*/  STG.E.64 desc[UR12][R16.64], R8 ;  /* 0x0000000810007986 */ /* 0x0005e8000c101b0c */
[----:B------:R2:W5:Y:S02]  /*16a0*/  LDG.E.64 R12, desc[UR12][R10.64] ;  /* 0x0000000c0a0c7981 */ /* 0x000564000c1e1b00 */
.L_x_10:
[----:B--2---:R-:W2:Y:S01]  /*16b0*/  LDG.E.64 R16, desc[UR12][R6.64] ;  /* 0x0000000c06107981 */ /* 0x004ea2000c1e1b00 */
[----:B------:R-:W1:Y:S03]  /*16c0*/  LDC.64 R18, c[0x0][0x3a0] ;  /* 0x0000e800ff127b82 */ /* 0x000e660000000a00 */
[----:B------:R-:W3:Y:S04]  /*16d0*/  LDG.E.64 R14, desc[UR12][R4.64] ;  /* 0x0000000c040e7981 */ /* 0x000ee8000c1e1b00 */
[----:B------:R-:W-:Y:S01]  /*16e0*/  STG.E.64 desc[UR12][R6.64], RZ ;  /* 0x000000ff06007986 */ /* 0x000fe2000c101b0c */
[----:B0-----:R-:W0:Y:S02]  /*16f0*/  LDC.64 R2, c[0x0][0x390] ;  /* 0x0000e400ff027b82 */ /* 0x001e240000000a00 */
[----:B0-----:R-:W-:Y:S01]  /*1700*/  IMAD.WIDE.U32 R2, R0, 0x8, R2 ;  /* 0x0000000800027825 */ /* 0x001fe200078e0002 */
[----:B--2--5:R-:W-:-:S08]  /*1710*/  DMUL R12, R16, R12 ;  /* 0x0000000c100c7228 */ /* 0x024fd00000000000 */
[----:B---3--:R-:W-:Y:S01]  /*1720*/  DFMA R14, R14, R8, R12 ;  /* 0x000000080e0e722b */ /* 0x008fe2000000000c */
[C---:B------:R-:W-:Y:S02]  /*1730*/  VIADD R9, R0.reuse, 0x1 ;  /* 0x0000000100097836 */ /* 0x040fe40000000000 */
[----:B-1----:R-:W-:-:S04]  /*1740*/  IMAD.WIDE.U32 R12, R0, 0x8, R18 ;  /* 0x00000008000c7825 */ /* 0x002fc800078e0012 */
[----:B------:R-:W-:Y:S01]  /*1750*/  STG.E.64 desc[UR12][R4.64], R14 ;  /* 0x0000000e04007986 */ /* 0x000fe2000c101b0c */
[----:B------:R-:W-:-:S03]  /*1760*/  IMAD.WIDE.U32 R8, R9, 0x8, R18 ;  /* 0x0000000809087825 */ /* 0x000fc600078e0012 */
[----:B------:R-:W2:Y:S04]  /*1770*/  LDG.E.64 R10, desc[UR12][R10.64] ;  /* 0x0000000c0a0a7981 */ /* 0x000ea8000c1e1b00 */
[----:B------:R-:W2:Y:S04]  /*1780*/  LDG.E.64 R16, desc[UR12][R12.64] ;  /* 0x0000000c0c107981 */ /* 0x000ea8000c1e1b00 */
[----:B------:R-:W3:Y:S04]  /*1790*/  LDG.E.64 R18, desc[UR12][R8.64] ;  /* 0x0000000c08127981 */ /* 0x000ee8000c1e1b00 */
[----:B------:R-:W4:Y:S01]  /*17a0*/  LDG.E.64 R2, desc[UR12][R2.64] ;  /* 0x0000000c02027981 */ /* 0x000f22000c1e1b00 */
[----:B--2---:R-:W-:-:S02]  /*17b0*/  DMUL R22, R16, R10 ;  /* 0x0000000a10167228 */ /* 0x004fc40000000000 */
[----:B---3--:R-:W-:-:S06]  /*17c0*/  DMUL R20, R18, R10 ;  /* 0x0000000a12147228 */ /* 0x008fcc0000000000 */
[C---:B----4-:R-:W-:Y:S02]  /*17d0*/  DFMA R22, R2.reuse, R18, -R22 ;  /* 0x000000120216722b */ /* 0x050fe40000000816 */
[----:B------:R-:W-:-:S05]  /*17e0*/  DFMA R20, R2, R16, R20 ;  /* 0x000000100214722b */ /* 0x000fca0000000014 */
[----:B------:R-:W-:Y:S04]  /*17f0*/  STG.E.64 desc[UR12][R8.64], R22 ;  /* 0x0000001608007986 */ /* 0x000fe8000c101b0c */
[----:B------:R-:W-:Y:S01]  /*1800*/  STG.E.64 desc[UR12][R12.64], R20 ;  /* 0x000000140c007986 */ /* 0x000fe2000c101b0c */
[----:B------:R-:W-:Y:S05]  /*1810*/  EXIT ;  /* 0x000000000000794d */ /* 0x000fea0003800000 */
        .weak           $__internal_0_$__cuda_sm20_dblrcp_rn_slowpath_v3
        .type           $__internal_0_$__cuda_sm20_dblrcp_rn_slowpath_v3,@function
        .size           $__internal_0_$__cuda_sm20_dblrcp_rn_slowpath_v3,($__internal_1_$__cuda_sm20_div_rn_f64_full - $__internal_0_$__cuda_sm20_dblrcp_rn_slowpath_v3)
$__internal_0_$__cuda_sm20_dblrcp_rn_slowpath_v3:
[----:B------:R-:W-:-:S14]  /*1820*/  DSETP.GTU.AND P1, PT, |R8|, +INF , PT ;  /* 0x7ff000000800742a */ /* 0x000fdc0003f2c200 */
[----:B------:R-:W-:Y:S05]  /*1830*/  @P1 BRA `(.L_x_15) ;  /* 0x00000000007c1947 */ /* 0x000fea0003800000 */
[----:B------:R-:W-:-:S05]  /*1840*/  LOP3.LUT R13, R9, 0x7fffffff, RZ, 0xc0, !PT ;  /* 0x7fffffff090d7812 */ /* 0x000fca00078ec0ff */
[----:B------:R-:W-:-:S05]  /*1850*/  VIADD R10, R13, 0xffffffff ;  /* 0xffffffff0d0a7836 */ /* 0x000fca0000000000 */
[----:B------:R-:W-:-:S13]  /*1860*/  ISETP.GE.U32.AND P1, PT, R10, 0x7fefffff, PT ;  /* 0x7fefffff0a00780c */ /* 0x000fda0003f26070 */
[----:B------:R-:W-:Y:S02]  /*1870*/  @P1 LOP3.LUT R11, R9, 0x7ff00000, RZ, 0x3c, !PT ;  /* 0x7ff00000090b1812 */ /* 0x000fe400078e3cff */
[----:B------:R-:W-:Y:S01]  /*1880*/  @P1 MOV R10, RZ ;  /* 0x000000ff000a1202 */ /* 0x000fe20000000f00 */
[----:B------:R-:W-:Y:S06]  /*1890*/  @P1 BRA `(.L_x_16) ;  /* 0x00000000006c1947 */ /* 0x000fec0003800000 */
[----:B------:R-:W-:-:S13]  /*18a0*/  ISETP.GE.U32.AND P1, PT, R13, 0x1000001, PT ;  /* 0x010000010d00780c */ /* 0x000fda0003f26070 */
[----:B------:R-:W-:Y:S05]  /*18b0*/  @!P1 BRA `(.L_x_17) ;  /* 0x0000000000349947 */ /* 0x000fea0003800000 */
[----:B------:R-:W-:Y:S02]  /*18c0*/  VIADD R11, R9, 0xc0200000 ;  /* 0xc0200000090b7836 */ /* 0x000fe40000000000 */
[----:B------:R-:W-:Y:S02]  /*18d0*/  IMAD.MOV.U32 R10, RZ, RZ, R8 ;  /* 0x000000ffff0a7224 */ /* 0x000fe400078e0008 */
[----:B------:R-:W0:Y:S04]  /*18e0*/  MUFU.RCP64H R13, R11 ;  /* 0x0000000b000d7308 */ /* 0x000e280000001800 */
[----:B0-----:R-:W-:-:S08]  /*18f0*/  DFMA R14, -R10, R12, 1 ;  /* 0x3ff000000a0e742b */ /* 0x001fd0000000010c */
[----:B------:R-:W-:-:S08]  /*1900*/  DFMA R14, R14, R14, R14 ;  /* 0x0000000e0e0e722b */ /* 0x000fd0000000000e */
[----:B------:R-:W-:-:S08]  /*1910*/  DFMA R14, R12, R14, R12 ;  /* 0x0000000e0c0e722b */ /* 0x000fd0000000000c */
[----:B------:R-:W-:-:S08]  /*1920*/  DFMA R12, -R10, R14, 1 ;  /* 0x3ff000000a0c742b */ /* 0x000fd0000000010e */
[----:B------:R-:W-:-:S08]  /*1930*/  DFMA R12, R14, R12, R14 ;  /* 0x0000000c0e0c722b */ /* 0x000fd0000000000e */
[----:B------:R-:W-:-:S08]  /*1940*/  DMUL R12, R12, 2.2250738585072013831e-308 ;  /* 0x001000000c0c7828 */ /* 0x000fd00000000000 */
[----:B------:R-:W-:-:S08]  /*1950*/  DFMA R8, -R8, R12, 1 ;  /* 0x3ff000000808742b */ /* 0x000fd0000000010c */
[----:B------:R-:W-:-:S08]  /*1960*/  DFMA R8, R8, R8, R8 ;  /* 0x000000080808722b */ /* 0x000fd00000000008 */
[----:B------:R-:W-:Y:S01]  /*1970*/  DFMA R10, R12, R8, R12 ;  /* 0x000000080c0a722b */ /* 0x000fe2000000000c */
[----:B------:R-:W-:Y:S10]  /*1980*/  BRA `(.L_x_16) ;  /* 0x0000000000307947 */ /* 0x000ff40003800000 */
.L_x_17:
[----:B------:R-:W-:Y:S01]  /*1990*/  DMUL R8, R8, 8.11296384146066816958e+31 ;  /* 0x4690000008087828 */ /* 0x000fe20000000000 */
[----:B------:R-:W-:-:S05]  /*19a0*/  IMAD.MOV.U32 R10, RZ, RZ, R12 ;  /* 0x000000ffff0a7224 */ /* 0x000fca00078e000c */
[----:B------:R-:W0:Y:S02]  /*19b0*/  MUFU.RCP64H R11, R9 ;  /* 0x00000009000b7308 */ /* 0x000e240000001800 */
[----:B0-----:R-:W-:-:S08]  /*19c0*/  DFMA R12, -R8, R10, 1 ;  /* 0x3ff00000080c742b */ /* 0x001fd0000000010a */
[----:B------:R-:W-:-:S08]  /*19d0*/  DFMA R12, R12, R12, R12 ;  /* 0x0000000c0c0c722b */ /* 0x000fd0000000000c */
[----:B------:R-:W-:-:S08]  /*19e0*/  DFMA R12, R10, R12, R10 ;  /* 0x0000000c0a0c722b */ /* 0x000fd0000000000a */
[----:B------:R-:W-:-:S08]  /*19f0*/  DFMA R10, -R8, R12, 1 ;  /* 0x3ff00000080a742b */ /* 0x000fd0000000010c */
[----:B------:R-:W-:-:S08]  /*1a00*/  DFMA R10, R12, R10, R12 ;  /* 0x0000000a0c0a722b */ /* 0x000fd0000000000c */
[----:B------:R-:W-:Y:S01]  /*1a10*/  DMUL R10, R10, 8.11296384146066816958e+31 ;  /* 0x469000000a0a7828 */ /* 0x000fe20000000000 */
[----:B------:R-:W-:Y:S10]  /*1a20*/  BRA `(.L_x_16) ;  /* 0x0000000000087947 */ /* 0x000ff40003800000 */
.L_x_15:
[----:B------:R-:W-:Y:S02]  /*1a30*/  LOP3.LUT R11, R9, 0x80000, RZ, 0xfc, !PT ;  /* 0x00080000090b7812 */ /* 0x000fe400078efcff */
[----:B------:R-:W-:-:S07]  /*1a40*/  MOV R10, R8 ;  /* 0x00000008000a7202 */ /* 0x000fce0000000f00 */
.L_x_16:
[----:B------:R-:W-:Y:S01]  /*1a50*/  IMAD.MOV.U32 R8, RZ, RZ, R0 ;  /* 0x000000ffff087224 */ /* 0x000fe200078e0000 */
[----:B------:R-:W-:Y:S01]  /*1a60*/  MOV R9, 0x0 ;  /* 0x0000000000097802 */ /* 0x000fe20000000f00 */
[----:B------:R-:W-:Y:S02]  /*1a70*/  IMAD.MOV.U32 R12, RZ, RZ, R10 ;  /* 0x000000ffff0c7224 */ /* 0x000fe400078e000a */
[----:B------:R-:W-:Y:S01]  /*1a80*/  IMAD.MOV.U32 R13, RZ, RZ, R11 ;  /* 0x000000ffff0d7224 */ /* 0x000fe200078e000b */
[----:B------:R-:W-:Y:S06]  /*1a90*/  RET.REL.NODEC R8 `(_Z12rotation_GPUjPdS_S_S_j) ;  /* 0xffffffe408587950 */ /* 0x000fec0003c3ffff */
        .weak           $__internal_1_$__cuda_sm20_div_rn_f64_full
        .type           $__internal_1_$__cuda_sm20_div_rn_f64_full,@function
        .size           $__internal_1_$__cuda_sm20_div_rn_f64_full,($__internal_2_$__cuda_sm20_dsqrt_rn_f64_mediumpath_v1 - $__internal_1_$__cuda_sm20_div_rn_f64_full)
$__internal_1_$__cuda_sm20_div_rn_f64_full:
[C---:B------:R-:W-:Y:S01]  /*1aa0*/  FSETP.GEU.AND P0, PT, |R17|.reuse, 1.469367938527859385e-39, PT ;  /* 0x001000001100780b */ /* 0x040fe20003f0e200 */
[----:B------:R-:W-:Y:S01]  /*1ab0*/  IMAD.MOV.U32 R2, RZ, RZ, 0x1 ;  /* 0x00000001ff027424 */ /* 0x000fe200078e00ff */
[C---:B------:R-:W-:Y:S01]  /*1ac0*/  LOP3.LUT R18, R17.reuse, 0x800fffff, RZ, 0xc0, !PT ;  /* 0x800fffff11127812 */ /* 0x040fe200078ec0ff */
[----:B------:R-:W-:Y:S01]  /*1ad0*/  IMAD.MOV.U32 R0, RZ, RZ, 0x1ca00000 ;  /* 0x1ca00000ff007424 */ /* 0x000fe200078e00ff */
[----:B------:R-:W-:Y:S02]  /*1ae0*/  LOP3.LUT R28, R17, 0x7ff00000, RZ, 0xc0, !PT ;  /* 0x7ff00000111c7812 */ /* 0x000fe400078ec0ff */
[----:B------:R-:W-:Y:S01]  /*1af0*/  LOP3.LUT R19, R18, 0x3ff00000, RZ, 0xfc, !PT ;  /* 0x3ff0000012137812 */ /* 0x000fe200078efcff */
[----:B------:R-:W-:Y:S01]  /*1b00*/  IMAD.MOV.U32 R18, RZ, RZ, R16 ;  /* 0x000000ffff127224 */ /* 0x000fe200078e0010 */
[----:B------:R-:W-:-:S04]  /*1b10*/  LOP3.LUT R24, R15, 0x7ff00000, RZ, 0xc0, !PT ;  /* 0x7ff000000f187812 */ /* 0x000fc800078ec0ff */
[----:B------:R-:W-:Y:S01]  /*1b20*/  ISETP.GE.U32.AND P1, PT, R24, R28, PT ;  /* 0x0000001c1800720c */ /* 0x000fe20003f26070 */
[----:B------:R-:W-:Y:S01]  /*1b30*/  @!P0 DMUL R18, R16, 8.98846567431157953865e+307 ;  /* 0x7fe0000010128828 */ /* 0x000fe20000000000 */
[----:B------:R-:W-:-:S05]  /*1b40*/  MOV R25, R24 ;  /* 0x0000001800197202 */ /* 0x000fca0000000f00 */
[----:B------:R-:W0:Y:S02]  /*1b50*/  MUFU.RCP64H R3, R19 ;  /* 0x0000001300037308 */ /* 0x000e240000001800 */
[----:B0-----:R-:W-:-:S08]  /*1b60*/  DFMA R12, R2, -R18, 1 ;  /* 0x3ff00000020c742b */ /* 0x001fd00000000812 */
[----:B------:R-:W-:-:S08]  /*1b70*/  DFMA R12, R12, R12, R12 ;  /* 0x0000000c0c0c722b */ /* 0x000fd0000000000c */
[----:B------:R-:W-:Y:S01]  /*1b80*/  DFMA R2, R2, R12, R2 ;  /* 0x0000000c0202722b */ /* 0x000fe20000000002 */
[----:B------:R-:W-:Y:S01]  /*1b90*/  SEL R13, R0, 0x63400000, !P1 ;  /* 0x63400000000d7807 */ /* 0x000fe20004800000 */
[----:B------:R-:W-:Y:S01]  /*1ba0*/  IMAD.MOV.U32 R12, RZ, RZ, R14 ;  /* 0x000000ffff0c7224 */ /* 0x000fe200078e000e */
[----:B------:R-:W-:Y:S02]  /*1bb0*/  FSETP.GEU.AND P1, PT, |R15|, 1.469367938527859385e-39, PT ;  /* 0x001000000f00780b */ /* 0x000fe40003f2e200 */
[----:B------:R-:W-:-:S03]  /*1bc0*/  LOP3.LUT R13, R13, 0x800fffff, R15, 0xf8, !PT ;  /* 0x800fffff0d0d7812 */ /* 0x000fc600078ef80f */
[----:B------:R-:W-:-:S08]  /*1bd0*/  DFMA R20, R2, -R18, 1 ;  /* 0x3ff000000214742b */ /* 0x000fd00000000812 */
[----:B------:R-:W-:Y:S01]  /*1be0*/  DFMA R2, R2, R20, R2 ;  /* 0x000000140202722b */ /* 0x000fe20000000002 */
[----:B------:R-:W-:Y:S10]  /*1bf0*/  @P1 BRA `(.L_x_18) ;  /* 0x0000000000201947 */ /* 0x000ff40003800000 */
[----:B------:R-:W-:Y:S01]  /*1c00*/  LOP3.LUT R21, R17, 0x7ff00000, RZ, 0xc0, !PT ;  /* 0x7ff0000011157812 */ /* 0x000fe200078ec0ff */
[----:B------:R-:W-:-:S03]  /*1c10*/  IMAD.MOV.U32 R20, RZ, RZ, RZ ;  /* 0x000000ffff147224 */ /* 0x000fc600078e00ff */
[----:B------:R-:W-:-:S04]  /*1c20*/  ISETP.GE.U32.AND P1, PT, R24, R21, PT ;  /* 0x000000151800720c */ /* 0x000fc80003f26070 */
[----:B------:R-:W-:-:S04]  /*1c30*/  SEL R21, R0, 0x63400000, !P1 ;  /* 0x6340000000157807 */ /* 0x000fc80004800000 */
[----:B------:R-:W-:-:S04]  /*1c40*/  LOP3.LUT R21, R21, 0x80000000, R15, 0xf8, !PT ;  /* 0x8000000015157812 */ /* 0x000fc800078ef80f */
[----:B------:R-:W-:-:S06]  /*1c50*/  LOP3.LUT R21, R21, 0x100000, RZ, 0xfc, !PT ;  /* 0x0010000015157812 */ /* 0x000fcc00078efcff */
[----:B------:R-:W-:-:S10]  /*1c60*/  DFMA R12, R12, 2, -R20 ;  /* 0x400000000c0c782b */ /* 0x000fd40000000814 */
[----:B------:R-:W-:-:S07]  /*1c70*/  LOP3.LUT R25, R13, 0x7ff00000, RZ, 0xc0, !PT ;  /* 0x7ff000000d197812 */ /* 0x000fce00078ec0ff */
.L_x_18:
[----:B------:R-:W-:Y:S01]  /*1c80*/  VIADD R27, R25, 0xffffffff ;  /* 0xffffffff191b7836 */ /* 0x000fe20000000000 */
[----:B------:R-:W-:Y:S01]  /*1c90*/  @!P0 LOP3.LUT R28, R19, 0x7ff00000, RZ, 0xc0, !PT ;  /* 0x7ff00000131c8812 */ /* 0x000fe200078ec0ff */
[----:B------:R-:W-:-:S03]  /*1ca0*/  DMUL R20, R2, R12 ;  /* 0x0000000c02147228 */ /* 0x000fc60000000000 */
[----:B------:R-:W-:Y:S02]  /*1cb0*/  ISETP.GT.U32.AND P0, PT, R27, 0x7feffffe, PT ;  /* 0x7feffffe1b00780c */ /* 0x000fe40003f04070 */
[----:B------:R-:W-:-:S03]  /*1cc0*/  IADD3 R27, PT, PT, R28, -0x1, RZ ;  /* 0xffffffff1c1b7810 */ /* 0x000fc60007ffe0ff */
[----:B------:R-:W-:Y:S01]  /*1cd0*/  DFMA R22, R20, -R18, R12 ;  /* 0x800000121416722b */ /* 0x000fe2000000000c */
[----:B------:R-:W-:-:S07]  /*1ce0*/  ISETP.GT.U32.OR P0, PT, R27, 0x7feffffe, P0 ;  /* 0x7feffffe1b00780c */ /* 0x000fce0000704470 */
[----:B------:R-:W-:-:S06]  /*1cf0*/  DFMA R22, R2, R22, R20 ;  /* 0x000000160216722b */ /* 0x000fcc0000000014 */
[----:B------:R-:W-:Y:S05]  /*1d00*/  @P0 BRA `(.L_x_19) ;  /* 0x00000000006c0947 */ /* 0x000fea0003800000 */
[----:B------:R-:W-:Y:S01]  /*1d10*/  LOP3.LUT R3, R17, 0x7ff00000, RZ, 0xc0, !PT ;  /* 0x7ff0000011037812 */ /* 0x000fe200078ec0ff */
[----:B------:R-:W-:-:S03]  /*1d20*/  IMAD.MOV.U32 R14, RZ, RZ, RZ ;  /* 0x000000ffff0e7224 */ /* 0x000fc600078e00ff */
[CC--:B------:R-:W-:Y:S02]  /*1d30*/  VIADDMNMX R2, R24.reuse, -R3.reuse, 0xb9600000, !PT ;  /* 0xb960000018027446 */ /* 0x0c0fe40007800903 */
[----:B------:R-:W-:Y:S02]  /*1d40*/  ISETP.GE.U32.AND P0, PT, R24, R3, PT ;  /* 0x000000031800720c */ /* 0x000fe40003f06070 */
[----:B------:R-:W-:Y:S02]  /*1d50*/  VIMNMX R2, PT, PT, R2, 0x46a00000, PT ;  /* 0x46a0000002027848 */ /* 0x000fe40003fe0100 */
[----:B------:R-:W-:-:S05]  /*1d60*/  SEL R3, R0, 0x63400000, !P0 ;  /* 0x6340000000037807 */ /* 0x000fca0004000000 */
[----:B------:R-:W-:-:S04]  /*1d70*/  IMAD.IADD R0, R2, 0x1, -R3 ;  /* 0x0000000102007824 */ /* 0x000fc800078e0a03 */
[----:B------:R-:W-:-:S06]  /*1d80*/  VIADD R15, R0, 0x7fe00000 ;  /* 0x7fe00000000f7836 */ /* 0x000fcc0000000000 */
[----:B------:R-:W-:-:S10]  /*1d90*/  DMUL R2, R22, R14 ;  /* 0x0000000e16027228 */ /* 0x000fd40000000000 */
[----:B------:R-:W-:-:S13]  /*1da0*/  FSETP.GTU.AND P0, PT, |R3|, 1.469367938527859385e-39, PT ;  /* 0x001000000300780b */ /* 0x000fda0003f0c200 */
[----:B------:R-:W-:Y:S05]  /*1db0*/  @P0 BRA `(.L_x_20) ;  /* 0x0000000000940947 */ /* 0x000fea0003800000 */
[----:B------:R-:W-:Y:S01]  /*1dc0*/  DFMA R12, R22, -R18, R12 ;  /* 0x80000012160c722b */ /* 0x000fe2000000000c */
[----:B------:R-:W-:-:S09]  /*1dd0*/  MOV R14, RZ ;  /* 0x000000ff000e7202 */ /* 0x000fd20000000f00 */
[C---:B------:R-:W-:Y:S02]  /*1de0*/  FSETP.NEU.AND P0, PT, R13.reuse, RZ, PT ;  /* 0x000000ff0d00720b */ /* 0x040fe40003f0d000 */
[----:B------:R-:W-:-:S04]  /*1df0*/  LOP3.LUT R17, R13, 0x80000000, R17, 0x48, !PT ;  /* 0x800000000d117812 */ /* 0x000fc800078e4811 */
[----:B------:R-:W-:-:S07]  /*1e00*/  LOP3.LUT R15, R17, R15, RZ, 0xfc, !PT ;  /* 0x0000000f110f7212 */ /* 0x000fce00078efcff */
[----:B------:R-:W-:Y:S05]  /*1e10*/  @!P0 BRA `(.L_x_20) ;  /* 0x00000000007c8947 */ /* 0x000fea0003800000 */
[----:B------:R-:W-:Y:S01]  /*1e20*/  IMAD.MOV R13, RZ, RZ, -R0 ;  /* 0x000000ffff0d7224 */ /* 0x000fe200078e0a00 */
[----:B------:R-:W-:Y:S01]  /*1e30*/  DMUL.RP R14, R22, R14 ;  /* 0x0000000e160e7228 */ /* 0x000fe20000008000 */
[----:B------:R-:W-:-:S06]  /*1e40*/  IMAD.MOV.U32 R12, RZ, RZ, RZ ;  /* 0x000000ffff0c7224 */ /* 0x000fcc00078e00ff */
[----:B------:R-:W-:-:S03]  /*1e50*/  DFMA R12, R2, -R12, R22 ;  /* 0x8000000c020c722b */ /* 0x000fc60000000016 */
[----:B------:R-:W-:-:S03]  /*1e60*/  LOP3.LUT R17, R15, R17, RZ, 0x3c, !PT ;  /* 0x000000110f117212 */ /* 0x000fc600078e3cff */
[----:B------:R-:W-:-:S04]  /*1e70*/  IADD3 R12, PT, PT, -R0, -0x43300000, RZ ;  /* 0xbcd00000000c7810 */ /* 0x000fc80007ffe1ff */
[----:B------:R-:W-:-:S04]  /*1e80*/  FSETP.NEU.AND P0, PT, |R13|, R12, PT ;  /* 0x0000000c0d00720b */ /* 0x000fc80003f0d200 */
[----:B------:R-:W-:Y:S02]  /*1e90*/  FSEL R2, R14, R2, !P0 ;  /* 0x000000020e027208 */ /* 0x000fe40004000000 */
[----:B------:R-:W-:Y:S01]  /*1ea0*/  FSEL R3, R17, R3, !P0 ;  /* 0x0000000311037208 */ /* 0x000fe20004000000 */
[----:B------:R-:W-:Y:S06]  /*1eb0*/  BRA `(.L_x_20) ;  /* 0x0000000000547947 */ /* 0x000fec0003800000 */
.L_x_19:
[----:B------:R-:W-:-:S14]  /*1ec0*/  DSETP.NAN.AND P0, PT, R14, R14, PT ;  /* 0x0000000e0e00722a */ /* 0x000fdc0003f08000 */
[----:B------:R-:W-:Y:S05]  /*1ed0*/  @P0 BRA `(.L_x_21) ;  /* 0x0000000000440947 */ /* 0x000fea0003800000 */
[----:B------:R-:W-:-:S14]  /*1ee0*/  DSETP.NAN.AND P0, PT, R16, R16, PT ;  /* 0x000000101000722a */ /* 0x000fdc0003f08000 */
[----:B------:R-:W-:Y:S05]  /*1ef0*/  @P0 BRA `(.L_x_22) ;  /* 0x0000000000300947 */ /* 0x000fea0003800000 */
[----:B------:R-:W-:Y:S01]  /*1f00*/  ISETP.NE.AND P0, PT, R25, R28, PT ;  /* 0x0000001c1900720c */ /* 0x000fe20003f05270 */
[----:B------:R-:W-:Y:S01]  /*1f10*/  IMAD.MOV.U32 R2, RZ, RZ, 0x0 ;  /* 0x00000000ff027424 */ /* 0x000fe200078e00ff */
[----:B------:R-:W-:-:S11]  /*1f20*/  MOV R3, 0xfff80000 ;  /* 0xfff8000000037802 */ /* 0x000fd60000000f00 */
[----:B------:R-:W-:Y:S05]  /*1f30*/  @!P0 BRA `(.L_x_20) ;  /* 0x0000000000348947 */ /* 0x000fea0003800000 */
[----:B------:R-:W-:Y:S02]  /*1f40*/  ISETP.NE.AND P0, PT, R25, 0x7ff00000, PT ;  /* 0x7ff000001900780c */ /* 0x000fe40003f05270 */
[----:B------:R-:W-:Y:S02]  /*1f50*/  LOP3.LUT R3, R15, 0x80000000, R17, 0x48, !PT ;  /* 0x800000000f037812 */ /* 0x000fe400078e4811 */
[----:B------:R-:W-:-:S13]  /*1f60*/  ISETP.EQ.OR P0, PT, R28, RZ, !P0 ;  /* 0x000000ff1c00720c */ /* 0x000fda0004702670 */
[----:B------:R-:W-:Y:S01]  /*1f70*/  @P0 LOP3.LUT R0, R3, 0x7ff00000, RZ, 0xfc, !PT ;  /* 0x7ff0000003000812 */ /* 0x000fe200078efcff */
[----:B------:R-:W-:Y:S02]  /*1f80*/  @!P0 IMAD.MOV.U32 R2, RZ, RZ, RZ ;  /* 0x000000ffff028224 */ /* 0x000fe400078e00ff */
[----:B------:R-:W-:Y:S02]  /*1f90*/  @P0 IMAD.MOV.U32 R2, RZ, RZ, RZ ;  /* 0x000000ffff020224 */ /* 0x000fe400078e00ff */
[----:B------:R-:W-:Y:S01]  /*1fa0*/  @P0 IMAD.MOV.U32 R3, RZ, RZ, R0 ;  /* 0x000000ffff030224 */ /* 0x000fe200078e0000 */
[----:B------:R-:W-:Y:S06]  /*1fb0*/  BRA `(.L_x_20) ;  /* 0x0000000000147947 */ /* 0x000fec0003800000 */
.L_x_22:
[----:B------:R-:W-:Y:S02]  /*1fc0*/  LOP3.LUT R3, R17, 0x80000, RZ, 0xfc, !PT ;  /* 0x0008000011037812 */ /* 0x000fe400078efcff */
[----:B------:R-:W-:Y:S01]  /*1fd0*/  MOV R2, R16 ;  /* 0x0000001000027202 */ /* 0x000fe20000000f00 */
[----:B------:R-:W-:Y:S06]  /*1fe0*/  BRA `(.L_x_20) ;  /* 0x0000000000087947 */ /* 0x000fec0003800000 */
.L_x_21:
[----:B------:R-:W-:Y:S01]  /*1ff0*/  LOP3.LUT R3, R15, 0x80000, RZ, 0xfc, !PT ;  /* 0x000800000f037812 */ /* 0x000fe200078efcff */
[----:B------:R-:W-:-:S07]  /*2000*/  IMAD.MOV.U32 R2, RZ, RZ, R14 ;  /* 0x000000ffff027224 */ /* 0x000fce00078e000e */
.L_x_20:
[----:B------:R-:W-:-:S04]  /*2010*/  IMAD.MOV.U32 R27, RZ, RZ, 0x0 ;  /* 0x00000000ff1b7424 */ /* 0x000fc800078e00ff */
[----:B------:R-:W-:Y:S05]  /*2020*/  RET.REL.NODEC R26 `(_Z12rotation_GPUjPdS_S_S_j) ;  /* 0xffffffdc1af47950 */ /* 0x000fea0003c3ffff */
        .weak           $__internal_2_$__cuda_sm20_dsqrt_rn_f64_mediumpath_v1
        .type           $__internal_2_$__cuda_sm20_dsqrt_rn_f64_mediumpath_v1,@function
        .size           $__internal_2_$__cuda_sm20_dsqrt_rn_f64_mediumpath_v1,($_Z12rotation_GPUjPdS_S_S_j$__internal_accurate_pow - $__internal_2_$__cuda_sm20_dsqrt_rn_f64_mediumpath_v1)
$__internal_2_$__cuda_sm20_dsqrt_rn_f64_mediumpath_v1:
[----:B------:R-:W-:Y:S01]  /*2030*/  ISETP.GE.U32.AND P1, PT, R18, -0x3400000, PT ;  /* 0xfcc000001200780c */ /* 0x000fe20003f26070 */
[----:B------:R-:W-:Y:S01]  /*2040*/  IMAD.MOV.U32 R21, RZ, RZ, R11 ;  /* 0x000000ffff157224 */ /* 0x000fe200078e000b */
[----:B------:R-:W-:Y:S01]  /*2050*/  MOV R19, R15 ;  /* 0x0000000f00137202 */ /* 0x000fe20000000f00 */
[----:B------:R-:W-:Y:S01]  /*2060*/  IMAD.MOV.U32 R18, RZ, RZ, R0 ;  /* 0x000000ffff127224 */ /* 0x000fe200078e0000 */
[----:B------:R-:W-:Y:S01]  /*2070*/  MOV R15, R17 ;  /* 0x00000011000f7202 */ /* 0x000fe20000000f00 */
[----:B------:R-:W-:Y:S02]  /*2080*/  IMAD.MOV.U32 R20, RZ, RZ, R16 ;  /* 0x000000ffff147224 */ /* 0x000fe400078e0010 */
[----:B------:R-:W-:-:S06]  /*2090*/  IMAD.MOV.U32 R11, RZ, RZ, R13 ;  /* 0x000000ffff0b7224 */ /* 0x000fcc00078e000d */
[----:B------:R-:W-:Y:S05]  /*20a0*/  @!P1 BRA `(.L_x_23) ;  /* 0x0000000000209947 */ /* 0x000fea0003800000 */
[----:B------:R-:W-:-:S10]  /*20b0*/  DFMA.RM R10, R20, R10, R14 ;  /* 0x0000000a140a722b */ /* 0x000fd4000000400e */
[----:B------:R-:W-:-:S05]  /*20c0*/  IADD3 R14, P1, PT, R10, 0x1, RZ ;  /* 0x000000010a0e7810 */ /* 0x000fca0007f3e0ff */
[----:B------:R-:W-:-:S06]  /*20d0*/  IMAD.X R15, RZ, RZ, R11, P1 ;  /* 0x000000ffff0f7224 */ /* 0x000fcc00008e060b */
[----:B------:R-:W-:-:S08]  /*20e0*/  DFMA.RP R18, -R10, R14, R18 ;  /* 0x0000000e0a12722b */ /* 0x000fd00000008112 */
[----:B------:R-:W-:-:S06]  /*20f0*/  DSETP.GT.AND P1, PT, R18, RZ, PT ;  /* 0x000000ff1200722a */ /* 0x000fcc0003f24000 */
[----:B------:R-:W-:Y:S02]  /*2100*/  FSEL R10, R14, R10, P1 ;  /* 0x0000000a0e0a7208 */ /* 0x000fe40000800000 */
[----:B------:R-:W-:Y:S01]  /*2110*/  FSEL R11, R15, R11, P1 ;  /* 0x0000000b0f0b7208 */ /* 0x000fe20000800000 */
[----:B------:R-:W-:Y:S06]  /*2120*/  BRA `(.L_x_24) ;  /* 0x0000000000647947 */ /* 0x000fec0003800000 */
.L_x_23:
[----:B------:R-:W-:-:S14]  /*2130*/  DSETP.NE.AND P1, PT, R18, RZ, PT ;  /* 0x000000ff1200722a */ /* 0x000fdc0003f25000 */
[----:B------:R-:W-:Y:S05]  /*2140*/  @!P1 BRA `(.L_x_25) ;  /* 0x0000000000589947 */ /* 0x000fea0003800000 */
[----:B------:R-:W-:-:S13]  /*2150*/  ISETP.GE.AND P1, PT, R19, RZ, PT ;  /* 0x000000ff1300720c */ /* 0x000fda0003f26270 */
[----:B------:R-:W-:Y:S02]  /*2160*/  @!P1 IMAD.MOV.U32 R10, RZ, RZ, 0x0 ;  /* 0x00000000ff0a9424 */ /* 0x000fe400078e00ff */
[----:B------:R-:W-:Y:S01]  /*2170*/  @!P1 IMAD.MOV.U32 R11, RZ, RZ, -0x80000 ;  /* 0xfff80000ff0b9424 */ /* 0x000fe200078e00ff */
[----:B------:R-:W-:Y:S06]  /*2180*/  @!P1 BRA `(.L_x_24) ;  /* 0x00000000004c9947 */ /* 0x000fec0003800000 */
[----:B------:R-:W-:-:S13]  /*2190*/  ISETP.GT.AND P1, PT, R19, 0x7fefffff, PT ;  /* 0x7fefffff1300780c */ /* 0x000fda0003f24270 */
[----:B------:R-:W-:Y:S05]  /*21a0*/  @P1 BRA `(.L_x_25) ;  /* 0x0000000000401947 */ /* 0x000fea0003800000 */
[----:B------:R-:W-:Y:S01]  /*21b0*/  DMUL R18, R18, 8.11296384146066816958e+31 ;  /* 0x4690000012127828 */ /* 0x000fe20000000000 */
[----:B------:R-:W-:Y:S01]  /*21c0*/  MOV R10, RZ ;  /* 0x000000ff000a7202 */ /* 0x000fe20000000f00 */
[----:B------:R-:W-:Y:S02]  /*21d0*/  IMAD.MOV.U32 R16, RZ, RZ, 0x0 ;  /* 0x00000000ff107424 */ /* 0x000fe400078e00ff */
[----:B------:R-:W-:Y:S02]  /*21e0*/  IMAD.MOV.U32 R17, RZ, RZ, 0x3fd80000 ;  /* 0x3fd80000ff117424 */ /* 0x000fe400078e00ff */
[----:B------:R-:W0:Y:S02]  /*21f0*/  MUFU.RSQ64H R11, R19 ;  /* 0x00000013000b7308 */ /* 0x000e240000001c00 */
[----:B0-----:R-:W-:-:S08]  /*2200*/  DMUL R14, R10, R10 ;  /* 0x0000000a0a0e7228 */ /* 0x001fd00000000000 */
[----:B------:R-:W-:-:S08]  /*2210*/  DFMA R14, R18, -R14, 1 ;  /* 0x3ff00000120e742b */ /* 0x000fd0000000080e */
[----:B------:R-:W-:Y:S02]  /*2220*/  DFMA R16, R14, R16, 0.5 ;  /* 0x3fe000000e10742b */ /* 0x000fe40000000010 */
[----:B------:R-:W-:-:S08]  /*2230*/  DMUL R14, R10, R14 ;  /* 0x0000000e0a0e7228 */ /* 0x000fd00000000000 */
[----:B------:R-:W-:-:S08]  /*2240*/  DFMA R14, R16, R14, R10 ;  /* 0x0000000e100e722b */ /* 0x000fd0000000000a */
[----:B------:R-:W-:Y:S02]  /*2250*/  DMUL R10, R18, R14 ;  /* 0x0000000e120a7228 */ /* 0x000fe40000000000 */
[----:B------:R-:W-:-:S06]  /*2260*/  VIADD R15, R15, 0xfff00000 ;  /* 0xfff000000f0f7836 */ /* 0x000fcc0000000000 */
[----:B------:R-:W-:-:S08]  /*2270*/  DFMA R16, R10, -R10, R18 ;  /* 0x8000000a0a10722b */ /* 0x000fd00000000012 */
[----:B------:R-:W-:-:S10]  /*2280*/  DFMA R10, R14, R16, R10 ;  /* 0x000000100e0a722b */ /* 0x000fd4000000000a */
[----:B------:R-:W-:Y:S01]  /*2290*/  IADD3 R11, PT, PT, R11, -0x3500000, RZ ;  /* 0xfcb000000b0b7810 */ /* 0x000fe20007ffe0ff */
[----:B------:R-:W-:Y:S06]  /*22a0*/  BRA `(.L_x_24) ;  /* 0x0000000000047947 */ /* 0x000fec0003800000 */
.L_x_25:
[----:B------:R-:W-:-:S11]  /*22b0*/  DADD R10, R18, R18 ;  /* 0x00000000120a7229 */ /* 0x000fd60000000012 */
.L_x_24:
[----:B------:R-:W-:-:S04]  /*22c0*/  IMAD.MOV.U32 R13, RZ, RZ, 0x0 ;  /* 0x00000000ff0d7424 */ /* 0x000fc800078e00ff */
[----:B------:R-:W-:Y:S05]  /*22d0*/  RET.REL.NODEC R12 `(_Z12rotation_GPUjPdS_S_S_j) ;  /* 0xffffffdc0c487950 */ /* 0x000fea0003c3ffff */
        .type           $_Z12rotation_GPUjPdS_S_S_j$__internal_accurate_pow,@function
        .size           $_Z12rotation_GPUjPdS_S_S_j$__internal_accurate_pow,(.L_x_31 - $_Z12rotation_GPUjPdS_S_S_j$__internal_accurate_pow)
$_Z12rotation_GPUjPdS_S_S_j$__internal_accurate_pow:
[----:B------:R-:W-:Y:S01]  /*22e0*/  ISETP.GT.U32.AND P0, PT, R23, 0xfffff, PT ;  /* 0x000fffff1700780c */ /* 0x000fe20003f04070 */
[--C-:B------:R-:W-:Y:S01]  /*22f0*/  IMAD.MOV.U32 R12, RZ, RZ, R23.reuse ;  /* 0x000000ffff0c7224 */ /* 0x100fe200078e0017 */
[----:B------:R-:W-:Y:S01]  /*2300*/  MOV R18, R22 ;  /* 0x0000001600127202 */ /* 0x000fe20000000f00 */
[----:B------:R-:W-:Y:S01]  /*2310*/  UMOV UR4, 0x7d2cafe2 ;  /* 0x7d2cafe200047882 */ /* 0x000fe20000000000 */
[----:B------:R-:W-:Y:S01]  /*2320*/  MOV R20, RZ ;  /* 0x000000ff00147202 */ /* 0x000fe20000000f00 */
[----:B------:R-:W-:Y:S01]  /*2330*/  UMOV UR5, 0x3eb0f5ff ;  /* 0x3eb0f5ff00057882 */ /* 0x000fe20000000000 */
[----:B------:R-:W-:Y:S01]  /*2340*/  SHF.R.U32.HI R28, RZ, 0x14, R23 ;  /* 0x00000014ff1c7819 */ /* 0x000fe20000011617 */
[----:B------:R-:W-:Y:S01]  /*2350*/  UMOV UR6, 0x3b39803f ;  /* 0x3b39803f00067882 */ /* 0x000fe20000000000 */
[----:B------:R-:W-:-:S05]  /*2360*/  UMOV UR7, 0x3c7abc9e ;  /* 0x3c7abc9e00077882 */ /* 0x000fca0000000000 */
[----:B------:R-:W-:-:S10]  /*2370*/  @!P0 DMUL R26, R22, 1.80143985094819840000e+16 ;  /* 0x43500000161a8828 */ /* 0x000fd40000000000 */
[----:B------:R-:W-:Y:S01]  /*2380*/  @!P0 IMAD.MOV.U32 R12, RZ, RZ, R27 ;  /* 0x000000ffff0c8224 */ /* 0x000fe200078e001b */
[----:B------:R-:W-:Y:S01]  /*2390*/  @!P0 LEA.HI R28, R27, 0xffffffca, RZ, 0xc ;  /* 0xffffffca1b1c8811 */ /* 0x000fe200078f60ff */
[----:B------:R-:W-:-:S03]  /*23a0*/  @!P0 IMAD.MOV.U32 R18, RZ, RZ, R26 ;  /* 0x000000ffff128224 */ /* 0x000fc600078e001a */
[----:B------:R-:W-:-:S04]  /*23b0*/  LOP3.LUT R12, R12, 0x800fffff, RZ, 0xc0, !PT ;  /* 0x800fffff0c0c7812 */ /* 0x000fc800078ec0ff */
[----:B------:R-:W-:-:S04]  /*23c0*/  LOP3.LUT R19, R12, 0x3ff00000, RZ, 0xfc, !PT ;  /* 0x3ff000000c137812 */ /* 0x000fc800078efcff */
[----:B------:R-:W-:-:S13]  /*23d0*/  ISETP.GE.U32.AND P1, PT, R19, 0x3ff6a09f, PT ;  /* 0x3ff6a09f1300780c */ /* 0x000fda0003f26070 */
[----:B------:R-:W-:-:S04]  /*23e0*/  @P1 VIADD R13, R19, 0xfff00000 ;  /* 0xfff00000130d1836 */ /* 0x000fc80000000000 */
[----:B------:R-:W-:-:S06]  /*23f0*/  @P1 IMAD.MOV.U32 R19, RZ, RZ, R13 ;  /* 0x000000ffff131224 */ /* 0x000fcc00078e000d */
[C---:B------:R-:W-:Y:S02]  /*2400*/  DADD R12, R18.reuse, 1 ;  /* 0x3ff00000120c7429 */ /* 0x040fe40000000000 */
[----:B------:R-:W-:-:S04]  /*2410*/  DADD R18, R18, -1 ;  /* 0xbff0000012127429 */ /* 0x000fc80000000000 */
[----:B------:R-:W0:Y:S02]  /*2420*/  MUFU.RCP64H R21, R13 ;  /* 0x0000000d00157308 */ /* 0x000e240000001800 */
[----:B0-----:R-:W-:-:S08]  /*2430*/  DFMA R14, -R12, R20, 1 ;  /* 0x3ff000000c0e742b */ /* 0x001fd00000000114 */
[----:B------:R-:W-:-:S08]  /*2440*/  DFMA R14, R14, R14, R14 ;  /* 0x0000000e0e0e722b */ /* 0x000fd0000000000e */
[----:B------:R-:W-:Y:S01]  /*2450*/  DFMA R20, R20, R14, R20 ;  /* 0x0000000e1414722b */ /* 0x000fe20000000014 */
[----:B------:R-:W-:Y:S02]  /*2460*/  IMAD.MOV.U32 R14, RZ, RZ, 0x41ad3b5a ;  /* 0x41ad3b5aff0e7424 */ /* 0x000fe400078e00ff */
[----:B------:R-:W-:-:S05]  /*2470*/  IMAD.MOV.U32 R15, RZ, RZ, 0x3ed0f5d2 ;  /* 0x3ed0f5d2ff0f7424 */ /* 0x000fca00078e00ff */
[----:B------:R-:W-:-:S08]  /*2480*/  DMUL R16, R18, R20 ;  /* 0x0000001412107228 */ /* 0x000fd00000000000 */
[----:B------:R-:W-:-:S08]  /*2490*/  DFMA R16, R18, R20, R16 ;  /* 0x000000141210722b */ /* 0x000fd00000000010 */
[----:B------:R-:W-:-:S08]  /*24a0*/  DMUL R24, R16, R16 ;  /* 0x0000001010187228 */ /* 0x000fd00000000000 */
[----:B------:R-:W-:Y:S01]  /*24b0*/  DFMA R12, R24, UR4, R14 ;  /* 0x00000004180c7c2b */ /* 0x000fe2000800000e */
[----:B------:R-:W-:Y:S01]  /*24c0*/  UMOV UR4, 0x75488a3f ;  /* 0x75488a3f00047882 */ /* 0x000fe20000000000 */
[----:B------:R-:W-:Y:S01]  /*24d0*/  UMOV UR5, 0x3ef3b20a ;  /* 0x3ef3b20a00057882 */ /* 0x000fe20000000000 */
[----:B------:R-:W-:-:S05]  /*24e0*/  DADD R14, R18, -R16 ;  /* 0x00000000120e7229 */ /* 0x000fca0000000810 */
[----:B------:R-:W-:Y:S01]  /*24f0*/  DFMA R12, R24, R12, UR4 ;  /* 0x00000004180c7e2b */ /* 0x000fe2000800000c */
[----:B------:R-:W-:Y:S01]  /*2500*/  UMOV UR4, 0xe4faecd5 ;  /* 0xe4faecd500047882 */ /* 0x000fe20000000000 */
[----:B------:R-:W-:Y:S01]  /*2510*/  UMOV UR5, 0x3f1745cd ;  /* 0x3f1745cd00057882 */ /* 0x000fe20000000000 */
[----:B------:R-:W-:-:S05]  /*2520*/  DADD R14, R14, R14 ;  /* 0x000000000e0e7229 */ /* 0x000fca000000000e */
[----:B------:R-:W-:Y:S01]  /*2530*/  DFMA R12, R24, R12, UR4 ;  /* 0x00000004180c7e2b */ /* 0x000fe2000800000c */
[----:B------:R-:W-:Y:S01]  /*2540*/  UMOV UR4, 0x258a578b ;  /* 0x258a578b00047882 */ /* 0x000fe20000000000 */
[----:B------:R-:W-:Y:S01]  /*2550*/  UMOV UR5, 0x3f3c71c7 ;  /* 0x3f3c71c700057882 */ /* 0x000fe20000000000 */
[----:B------:R-:W-:-:S05]  /*2560*/  DFMA R14, R18, -R16, R14 ;  /* 0x80000010120e722b */ /* 0x000fca000000000e */
[----:B------:R-:W-:Y:S01]  /*2570*/  DFMA R12, R24, R12, UR4 ;  /* 0x00000004180c7e2b */ /* 0x000fe2000800000c */
[----:B------:R-:W-:Y:S01]  /*2580*/  UMOV UR4, 0x9242b910 ;  /* 0x9242b91000047882 */ /* 0x000fe20000000000 */
[----:B------:R-:W-:Y:S01]  /*2590*/  UMOV UR5, 0x3f624924 ;  /* 0x3f62492400057882 */ /* 0x000fe20000000000 */
[----:B------:R-:W-:-:S05]  /*25a0*/  DMUL R14, R20, R14 ;  /* 0x0000000e140e7228 */ /* 0x000fca0000000000 */
[----:B------:R-:W-:Y:S01]  /*25b0*/  DFMA R12, R24, R12, UR4 ;  /* 0x00000004180c7e2b */ /* 0x000fe2000800000c */
[----:B------:R-:W-:Y:S01]  /*25c0*/  UMOV UR4, 0x99999dfb ;  /* 0x99999dfb00047882 */ /* 0x000fe20000000000 */
[----:B------:R-:W-:-:S03]  /*25d0*/  UMOV UR5, 0x3f899999 ;  /* 0x3f89999900057882 */ /* 0x000fc60000000000 */
[----:B------:R-:W-:Y:S01]  /*25e0*/  VIADD R23, R15, 0x100000 ;  /* 0x001000000f177836 */ /* 0x000fe20000000000 */
[----:B------:R-:W-:Y:S02]  /*25f0*/  MOV R22, R14 ;  /* 0x0000000e00167202 */ /* 0x000fe40000000f00 */
[----:B------:R-:W-:Y:S01]  /*2600*/  DFMA R12, R24, R12, UR4 ;  /* 0x00000004180c7e2b */ /* 0x000fe2000800000c */
[----:B------:R-:W-:Y:S01]  /*2610*/  UMOV UR4, 0x55555555 ;  /* 0x5555555500047882 */ /* 0x000fe20000000000 */
[----:B------:R-:W-:-:S06]  /*2620*/  UMOV UR5, 0x3fb55555 ;  /* 0x3fb5555500057882 */ /* 0x000fcc0000000000 */
[----:B------:R-:W-:-:S08]  /*2630*/  DFMA R18, R24, R12, UR4 ;  /* 0x0000000418127e2b */ /* 0x000fd0000800000c */
[----:B------:R-:W-:Y:S01]  /*2640*/  DADD R20, -R18, UR4 ;  /* 0x0000000412147e29 */ /* 0x000fe20008000100 */
[----:B------:R-:W-:Y:S01]  /*2650*/  UMOV UR4, 0xb9e7b0 ;  /* 0x00b9e7b000047882 */ /* 0x000fe20000000000 */
[----:B------:R-:W-:-:S06]  /*2660*/  UMOV UR5, 0x3c46a4cb ;  /* 0x3c46a4cb00057882 */ /* 0x000fcc0000000000 */
[----:B------:R-:W-:Y:S02]  /*2670*/  DFMA R12, R24, R12, R20 ;  /* 0x0000000c180c722b */ /* 0x000fe40000000014 */
[----:B------:R-:W-:-:S06]  /*2680*/  DMUL R20, R16, R16 ;  /* 0x0000001010147228 */ /* 0x000fcc0000000000 */
[----:B------:R-:W-:Y:S01]  /*2690*/  DADD R12, R12, -UR4 ;  /* 0x800000040c0c7e29 */ /* 0x000fe20008000000 */
[----:B------:R-:W-:Y:S01]  /*26a0*/  UMOV UR4, 0x80000000 ;  /* 0x8000000000047882 */ /* 0x000fe20000000000 */
[----:B------:R-:W-:Y:S01]  /*26b0*/  DFMA R24, R16, R16, -R20 ;  /* 0x000000101018722b */ /* 0x000fe20000000814 */
[----:B------:R-:W-:-:S07]  /*26c0*/  UMOV UR5, 0x43300000 ;  /* 0x4330000000057882 */ /* 0x000fce0000000000 */
[C---:B------:R-:W-:Y:S02]  /*26d0*/  DFMA R22, R16.reuse, R22, R24 ;  /* 0x000000161016722b */ /* 0x040fe40000000018 */
[----:B------:R-:W-:-:S08]  /*26e0*/  DMUL R24, R16, R20 ;  /* 0x0000001410187228 */ /* 0x000fd00000000000 */
[----:B------:R-:W-:-:S08]  /*26f0*/  DFMA R26, R16, R20, -R24 ;  /* 0x00000014101a722b */ /* 0x000fd00000000818 */
[----:B------:R-:W-:Y:S02]  /*2700*/  DFMA R26, R14, R20, R26 ;  /* 0x000000140e1a722b */ /* 0x000fe4000000001a */
[----:B------:R-:W-:-:S06]  /*2710*/  DADD R20, R18, R12 ;  /* 0x0000000012147229 */ /* 0x000fcc000000000c */
[----:B------:R-:W-:Y:S02]  /*2720*/  DFMA R22, R16, R22, R26 ;  /* 0x000000161016722b */ /* 0x000fe4000000001a */
[----:B------:R-:W-:Y:S02]  /*2730*/  DADD R26, R18, -R20 ;  /* 0x00000000121a7229 */ /* 0x000fe40000000814 */
[----:B------:R-:W-:-:S06]  /*2740*/  DMUL R18, R20, R24 ;  /* 0x0000001814127228 */ /* 0x000fcc0000000000 */
[----:B------:R-:W-:Y:S02]  /*2750*/  DADD R26, R12, R26 ;  /* 0x000000000c1a7229 */ /* 0x000fe4000000001a */
[----:B------:R-:W-:-:S08]  /*2760*/  DFMA R12, R20, R24, -R18 ;  /* 0x00000018140c722b */ /* 0x000fd00000000812 */
[----:B------:R-:W-:-:S08]  /*2770*/  DFMA R12, R20, R22, R12 ;  /* 0x00000016140c722b */ /* 0x000fd0000000000c */
[----:B------:R-:W-:-:S08]  /*2780*/  DFMA R26, R26, R24, R12 ;  /* 0x000000181a1a722b */ /* 0x000fd0000000000c */
[----:B------:R-:W-:-:S08]  /*2790*/  DADD R20, R18, R26 ;  /* 0x0000000012147229 */ /* 0x000fd0000000001a */
[--C-:B------:R-:W-:Y:S02]  /*27a0*/  DADD R12, R16, R20.reuse ;  /* 0x00000000100c7229 */ /* 0x100fe40000000014 */
[----:B------:R-:W-:-:S06]  /*27b0*/  DADD R18, R18, -R20 ;  /* 0x0000000012127229 */ /* 0x000fcc0000000814 */
[----:B------:R-:W-:Y:S02]  /*27c0*/  DADD R16, R16, -R12 ;  /* 0x0000000010107229 */ /* 0x000fe4000000080c */
[----:B------:R-:W-:-:S06]  /*27d0*/  DADD R18, R26, R18 ;  /* 0x000000001a127229 */ /* 0x000fcc0000000012 */
[----:B------:R-:W-:-:S08]  /*27e0*/  DADD R16, R20, R16 ;  /* 0x0000000014107229 */ /* 0x000fd00000000010 */
[----:B------:R-:W-:Y:S01]  /*27f0*/  DADD R16, R18, R16 ;  /* 0x0000000012107229 */ /* 0x000fe20000000010 */
[C---:B------:R-:W-:Y:S02]  /*2800*/  VIADD R18, R28.reuse, 0xfffffc01 ;  /* 0xfffffc011c127836 */ /* 0x040fe40000000000 */
[----:B------:R-:W-:-:S05]  /*2810*/  @P1 VIADD R18, R28, 0xfffffc02 ;  /* 0xfffffc021c121836 */ /* 0x000fca0000000000 */
[----:B------:R-:W-:Y:S01]  /*2820*/  DADD R20, R14, R16 ;  /* 0x000000000e147229 */ /* 0x000fe20000000010 */
[----:B------:R-:W-:Y:S01]  /*2830*/  LOP3.LUT R16, R18, 0x80000000, RZ, 0x3c, !PT ;  /* 0x8000000012107812 */ /* 0x000fe200078e3cff */
[----:B------:R-:W-:-:S06]  /*2840*/  IMAD.MOV.U32 R17, RZ, RZ, 0x43300000 ;  /* 0x43300000ff117424 */ /* 0x000fcc00078e00ff */
[----:B------:R-:W-:Y:S02]  /*2850*/  DADD R18, R12, R20 ;  /* 0x000000000c127229 */ /* 0x000fe40000000014 */
[----:B------:R-:W-:Y:S01]  /*2860*/  DADD R16, R16, -UR4 ;  /* 0x8000000410107e29 */ /* 0x000fe20008000000 */
[----:B------:R-:W-:Y:S01]  /*2870*/  UMOV UR4, 0xfefa39ef ;  /* 0xfefa39ef00047882 */ /* 0x000fe20000000000 */
[----:B------:R-:W-:-:S04]  /*2880*/  UMOV UR5, 0x3fe62e42 ;  /* 0x3fe62e4200057882 */ /* 0x000fc80000000000 */
[--C-:B------:R-:W-:Y:S02]  /*2890*/  DADD R12, R12, -R18.reuse ;  /* 0x000000000c0c7229 */ /* 0x100fe40000000812 */
[----:B------:R-:W-:-:S06]  /*28a0*/  DFMA R14, R16, UR4, R18 ;  /* 0x00000004100e7c2b */ /* 0x000fcc0008000012 */
[----:B------:R-:W-:Y:S02]  /*28b0*/  DADD R12, R20, R12 ;  /* 0x00000000140c7229 */ /* 0x000fe4000000000c */
[----:B------:R-:W-:-:S08]  /*28c0*/  DFMA R22, R16, -UR4, R14 ;  /* 0x8000000410167c2b */ /* 0x000fd0000800000e */
[----:B------:R-:W-:-:S08]  /*28d0*/  DADD R22, -R18, R22 ;  /* 0x0000000012167229 */ /* 0x000fd00000000116 */
[----:B------:R-:W-:-:S08]  /*28e0*/  DADD R12, R12, -R22 ;  /* 0x000000000c0c7229 */ /* 0x000fd00000000816 */
[----:B------:R-:W-:-:S08]  /*28f0*/  DFMA R16, R16, UR6, R12 ;  /* 0x0000000610107c2b */ /* 0x000fd0000800000c */
[----:B------:R-:W-:-:S08]  /*2900*/  DADD R18, R14, R16 ;  /* 0x000000000e127229 */ /* 0x000fd00000000010 */
[----:B------:R-:W-:Y:S02]  /*2910*/  DADD R14, R14, -R18 ;  /* 0x000000000e0e7229 */ /* 0x000fe40000000812 */
[----:B------:R-:W-:-:S06]  /*2920*/  DMUL R12, R18, 2 ;  /* 0x40000000120c7828 */ /* 0x000fcc0000000000 */
[----:B------:R-:W-:Y:S02]  /*2930*/  DADD R14, R16, R14 ;  /* 0x00000000100e7229 */ /* 0x000fe4000000000e */
[----:B------:R-:W-:Y:S01]  /*2940*/  DFMA R18, R18, 2, -R12 ;  /* 0x400000001212782b */ /* 0x000fe2000000080c */
[----:B------:R-:W-:Y:S01]  /*2950*/  MOV R16, 0x652b82fe ;  /* 0x652b82fe00107802 */ /* 0x000fe20000000f00 */
[----:B------:R-:W-:-:S06]  /*2960*/  IMAD.MOV.U32 R17, RZ, RZ, 0x3ff71547 ;  /* 0x3ff71547ff117424 */ /* 0x000fcc00078e00ff */
[----:B------:R-:W-:-:S08]  /*2970*/  DFMA R18, R14, 2, R18 ;  /* 0x400000000e12782b */ /* 0x000fd00000000012 */
[----:B------:R-:W-:-:S08]  /*2980*/  DADD R14, R12, R18 ;  /* 0x000000000c0e7229 */ /* 0x000fd00000000012 */
[----:B------:R-:W-:Y:S02]  /*2990*/  DFMA R16, R14, R16, 6.75539944105574400000e+15 ;  /* 0x433800000e10742b */ /* 0x000fe40000000010 */
[----:B------:R-:W-:Y:S01]  /*29a0*/  FSETP.GEU.AND P0, PT, |R15|, 4.1917929649353027344, PT ;  /* 0x4086232b0f00780b */ /* 0x000fe20003f0e200 */
[----:B------:R-:W-:-:S05]  /*29b0*/  DADD R12, R12, -R14 ;  /* 0x000000000c0c7229 */ /* 0x000fca000000080e */
[----:B------:R-:W-:-:S03]  /*29c0*/  DADD R20, R16, -6.75539944105574400000e+15 ;  /* 0xc338000010147429 */ /* 0x000fc60000000000 */
[----:B------:R-:W-:-:S05]  /*29d0*/  DADD R18, R18, R12 ;  /* 0x0000000012127229 */ /* 0x000fca000000000c */
[----:B------:R-:W-:Y:S01]  /*29e0*/  DFMA R22, R20, -UR4, R14 ;  /* 0x8000000414167c2b */ /* 0x000fe2000800000e */
[----:B------:R-:W-:Y:S01]  /*29f0*/  UMOV UR4, 0x3b39803f ;  /* 0x3b39803f00047882 */ /* 0x000fe20000000000 */
[----:B------:R-:W-:-:S06]  /*2a00*/  UMOV UR5, 0x3c7abc9e ;  /* 0x3c7abc9e00057882 */ /* 0x000fcc0000000000 */
[----:B------:R-:W-:Y:S01]  /*2a10*/  DFMA R20, R20, -UR4, R22 ;  /* 0x8000000414147c2b */ /* 0x000fe20008000016 */
[----:B------:R-:W-:Y:S01]  /*2a20*/  UMOV UR4, 0x69ce2bdf ;  /* 0x69ce2bdf00047882 */ /* 0x000fe20000000000 */
[----:B------:R-:W-:Y:S01]  /*2a30*/  IMAD.MOV.U32 R22, RZ, RZ, -0x35dec16 ;  /* 0xfca213eaff167424 */ /* 0x000fe200078e00ff */
[----:B------:R-:W-:Y:S01]  /*2a40*/  UMOV UR5, 0x3e5ade15 ;  /* 0x3e5ade1500057882 */ /* 0x000fe20000000000 */
[----:B------:R-:W-:-:S06]  /*2a50*/  IMAD.MOV.U32 R23, RZ, RZ, 0x3e928af3 ;  /* 0x3e928af3ff177424 */ /* 0x000fcc00078e00ff */
[----:B------:R-:W-:Y:S01]  /*2a60*/  DFMA R22, R20, UR4, R22 ;  /* 0x0000000414167c2b */ /* 0x000fe20008000016 */
[----:B------:R-:W-:Y:S01]  /*2a70*/  UMOV UR4, 0x62401315 ;  /* 0x6240131500047882 */ /* 0x000fe20000000000 */
[----:B------:R-:W-:-:S06]  /*2a80*/  UMOV UR5, 0x3ec71dee ;  /* 0x3ec71dee00057882 */ /* 0x000fcc0000000000 */
[----:B------:R-:W-:Y:S01]  /*2a90*/  DFMA R22, R20, R22, UR4 ;  /* 0x0000000414167e2b */ /* 0x000fe20008000016 */
        /* <DEDUP_REMOVED lines=20> */
[----:B------:R-:W-:-:S08]  /*2be0*/  DFMA R22, R20, R22, UR4 ;  /* 0x0000000414167e2b */ /* 0x000fd00008000016 */
[----:B------:R-:W-:-:S08]  /*2bf0*/  DFMA R22, R20, R22, 1 ;  /* 0x3ff000001416742b */ /* 0x000fd00000000016 */
[----:B------:R-:W-:-:S10]  /*2c00*/  DFMA R20, R20, R22, 1 ;  /* 0x3ff000001414742b */ /* 0x000fd40000000016 */
[----:B------:R-:W-:Y:S01]  /*2c10*/  LEA R13, R16, R21, 0x14 ;  /* 0x00000015100d7211 */ /* 0x000fe200078ea0ff */
[----:B------:R-:W-:Y:S01]  /*2c20*/  IMAD.MOV.U32 R12, RZ, RZ, R20 ;  /* 0x000000ffff0c7224 */ /* 0x000fe200078e0014 */
[----:B------:R-:W-:Y:S06]  /*2c30*/  @!P0 BRA `(.L_x_26) ;  /* 0x0000000000348947 */ /* 0x000fec0003800000 */
[----:B------:R-:W-:Y:S01]  /*2c40*/  FSETP.GEU.AND P1, PT, |R15|, 4.2275390625, PT ;  /* 0x408748000f00780b */ /* 0x000fe20003f2e200 */
[C---:B------:R-:W-:Y:S02]  /*2c50*/  DADD R12, R14.reuse, +INF ;  /* 0x7ff000000e0c7429 */ /* 0x040fe40000000000 */
[----:B------:R-:W-:-:S08]  /*2c60*/  DSETP.GEU.AND P0, PT, R14, RZ, PT ;  /* 0x000000ff0e00722a */ /* 0x000fd00003f0e000 */
[----:B------:R-:W-:Y:S02]  /*2c70*/  FSEL R12, R12, RZ, P0 ;  /* 0x000000ff0c0c7208 */ /* 0x000fe40000000000 */
[----:B------:R-:W-:Y:S01]  /*2c80*/  FSEL R13, R13, RZ, P0 ;  /* 0x000000ff0d0d7208 */ /* 0x000fe20000000000 */
[----:B------:R-:W-:Y:S06]  /*2c90*/  @P1 BRA `(.L_x_26) ;  /* 0x00000000001c1947 */ /* 0x000fec0003800000 */
[----:B------:R-:W-:-:S04]  /*2ca0*/  LEA.HI R12, R16, R16, RZ, 0x1 ;  /* 0x00000010100c7211 */ /* 0x000fc800078f08ff */
[----:B------:R-:W-:-:S05]  /*2cb0*/  SHF.R.S32.HI R13, RZ, 0x1, R12 ;  /* 0x00000001ff0d7819 */ /* 0x000fca000001140c */
[----:B------:R-:W-:Y:S02]  /*2cc0*/  IMAD.IADD R12, R16, 0x1, -R13 ;  /* 0x00000001100c7824 */ /* 0x000fe400078e0a0d */
[----:B------:R-:W-:-:S03]  /*2cd0*/  IMAD R21, R13, 0x100000, R21 ;  /* 0x001000000d157824 */ /* 0x000fc600078e0215 */
[----:B------:R-:W-:Y:S02]  /*2ce0*/  LEA R13, R12, 0x3ff00000, 0x14 ;  /* 0x3ff000000c0d7811 */ /* 0x000fe400078ea0ff */
[----:B------:R-:W-:-:S06]  /*2cf0*/  MOV R12, RZ ;  /* 0x000000ff000c7202 */ /* 0x000fcc0000000f00 */
[----:B------:R-:W-:-:S11]  /*2d00*/  DMUL R12, R20, R12 ;  /* 0x0000000c140c7228 */ /* 0x000fd60000000000 */
.L_x_26:
[----:B------:R-:W-:Y:S01]  /*2d10*/  DFMA R18, R18, R12, R12 ;  /* 0x0000000c1212722b */ /* 0x000fe2000000000c */
[----:B------:R-:W-:Y:S01]  /*2d20*/  IMAD.MOV.U32 R14, RZ, RZ, R0 ;  /* 0x000000ffff0e7224 */ /* 0x000fe200078e0000 */
[----:B------:R-:W-:Y:S01]  /*2d30*/  DSETP.NEU.AND P0, PT, |R12|, +INF , PT ;  /* 0x7ff000000c00742a */ /* 0x000fe20003f0d200 */
[----:B------:R-:W-:-:S07]  /*2d40*/  IMAD.MOV.U32 R15, RZ, RZ, 0x0 ;  /* 0x00000000ff0f7424 */ /* 0x000fce00078e00ff */
[----:B------:R-:W-:Y:S02]  /*2d50*/  FSEL R12, R12, R18, !P0 ;  /* 0x000000120c0c7208 */ /* 0x000fe40004000000 */
[----:B------:R-:W-:Y:S01]  /*2d60*/  FSEL R13, R13, R19, !P0 ;  /* 0x000000130d0d7208 */ /* 0x000fe20004000000 */
[----:B------:R-:W-:Y:S06]  /*2d70*/  RET.REL.NODEC R14 `(_Z12rotation_GPUjPdS_S_S_j) ;  /* 0xffffffd00ea07950 */ /* 0x000fec0003c3ffff */
.L_x_27:
[----:B------:R-:W-:-:S00]  /*2d80*/  BRA `(.L_x_27) ;  /* 0xfffffffc00fc7947 */ /* 0x000fc0000383ffff */
[----:B------:R-:W-:-:S00]  /*2d90*/  NOP ;  /* 0x0000000000007918 */ /* 0x000fc00000000000 */
        /* <DEDUP_REMOVED lines=14> */
.L_x_31:


//--------------------- .nv.shared.reserved.0     --------------------------
	.section	.nv.shared.reserved.0,"aw",@nobits
	.weak		__nv_reservedSMEM_offset_0_alias
	.size		__nv_reservedSMEM_offset_0_alias, 0, 64
	.other		__nv_reservedSMEM_offset_0_alias,@"STO_CUDA_RESERVED_SHARED STV_DEFAULT"
__nv_reservedSMEM_offset_0_alias:
	.zero		0
	.zero		64


//--------------------- .nv.constant0._Z12rotation_GPUjPdS_S_S_j --------------------------
	.section	.nv.constant0._Z12rotation_GPUjPdS_S_S_j,"a",@progbits
	.sectionflags	@""
	.align	4
.nv.constant0._Z12rotation_GPUjPdS_S_S_j:
	.zero		940


//--------------------- SYMBOLS --------------------------

	.type		.nv.reservedSmem.offset0,@object
	.size		.nv.reservedSmem.offset0,0x4
